//
// Generated by NVIDIA NVVM Compiler
//
// Compiler Build ID: CL-36424714
// Cuda compilation tools, release 13.0, V13.0.88
// Based on NVVM 20.0.0
//

.version 9.0
.target sm_100
.address_size 64

	// .globl	template_op_kernel0

.visible .entry template_op_kernel0(
	.param .u64 .ptr .align 1 template_op_kernel0_param_0,
	.param .u64 .ptr .align 1 template_op_kernel0_param_1
)
.maxntid 32
{
	.reg .pred 	%p<25>;
	.reg .b16 	%rs<385>;
	.reg .b32 	%r<738>;
	.reg .b64 	%rd<771>;

	ld.param.u64 	%rd3, [template_op_kernel0_param_0];
	ld.param.u64 	%rd4, [template_op_kernel0_param_1];
	cvta.to.global.u64 	%rd1, %rd4;
	cvta.to.global.u64 	%rd2, %rd3;
	mov.u32 	%r52, %ctaid.z;
	mov.u32 	%r53, %ctaid.x;
	mul.lo.s32 	%r54, %r53, 774144;
	mad.lo.s32 	%r55, %r52, 43352064, %r54;
	mov.u32 	%r56, %ctaid.y;
	shl.b32 	%r57, %r56, 10;
	mov.u32 	%r58, %tid.y;
	shl.b32 	%r59, %r58, 4;
	and.b32  	%r60, %r59, 256;
	and.b32  	%r61, %r58, 15;
	add.s32 	%r62, %r55, %r57;
	or.b32  	%r63, %r62, %r61;
	or.b32  	%r1, %r63, %r60;
	mul.lo.s32 	%r64, %r52, 172032;
	shl.b32 	%r65, %r56, 6;
	or.b32  	%r66, %r64, %r58;
	mad.lo.s32 	%r67, %r53, 3072, %r66;
	add.s32 	%r2, %r67, %r65;
	mov.b32 	%r714, 0;
$L__BB0_1:
	shr.u32 	%r68, %r714, 4;
	shl.b32 	%r69, %r714, 4;
	and.b32  	%r70, %r69, 128;
	mad.lo.s32 	%r71, %r68, 6144, %r1;
	add.s32 	%r72, %r71, %r70;
	mul.wide.u32 	%rd5, %r72, 2;
	add.s64 	%rd6, %rd1, %rd5;
	mad.lo.s32 	%r73, %r714, 1806336, %r2;
	mul.wide.u32 	%rd7, %r73, 2;
	add.s64 	%rd8, %rd2, %rd7;
	ld.global.nc.u16 	%rs1, [%rd8];
	st.global.u16 	[%rd6], %rs1;
	ld.global.nc.u16 	%rs2, [%rd8+64];
	st.global.u16 	[%rd6+1024], %rs2;
	add.s32 	%r74, %r69, 16;
	and.b32  	%r75, %r74, 144;
	add.s32 	%r76, %r71, %r75;
	mul.wide.u32 	%rd9, %r76, 2;
	add.s64 	%rd10, %rd1, %rd9;
	ld.global.nc.u16 	%rs3, [%rd8+3612672];
	st.global.u16 	[%rd10], %rs3;
	ld.global.nc.u16 	%rs4, [%rd8+3612736];
	st.global.u16 	[%rd10+1024], %rs4;
	add.s32 	%r77, %r69, 32;
	and.b32  	%r78, %r77, 160;
	add.s32 	%r79, %r71, %r78;
	mul.wide.u32 	%rd11, %r79, 2;
	add.s64 	%rd12, %rd1, %rd11;
	add.s32 	%r80, %r73, 3612672;
	mul.wide.u32 	%rd13, %r80, 2;
	add.s64 	%rd14, %rd2, %rd13;
	ld.global.nc.u16 	%rs5, [%rd14];
	st.global.u16 	[%rd12], %rs5;
	ld.global.nc.u16 	%rs6, [%rd14+64];
	st.global.u16 	[%rd12+1024], %rs6;
	add.s32 	%r81, %r76, 32;
	mul.wide.u32 	%rd15, %r81, 2;
	add.s64 	%rd16, %rd1, %rd15;
	add.s32 	%r82, %r73, 5419008;
	mul.wide.u32 	%rd17, %r82, 2;
	add.s64 	%rd18, %rd2, %rd17;
	ld.global.nc.u16 	%rs7, [%rd18];
	st.global.u16 	[%rd16], %rs7;
	ld.global.nc.u16 	%rs8, [%rd18+64];
	st.global.u16 	[%rd16+1024], %rs8;
	add.s32 	%r83, %r69, 64;
	and.b32  	%r84, %r83, 192;
	add.s32 	%r85, %r71, %r84;
	mul.wide.u32 	%rd19, %r85, 2;
	add.s64 	%rd20, %rd1, %rd19;
	add.s32 	%r86, %r73, 7225344;
	mul.wide.u32 	%rd21, %r86, 2;
	add.s64 	%rd22, %rd2, %rd21;
	ld.global.nc.u16 	%rs9, [%rd22];
	st.global.u16 	[%rd20], %rs9;
	ld.global.nc.u16 	%rs10, [%rd22+64];
	st.global.u16 	[%rd20+1024], %rs10;
	add.s32 	%r87, %r76, 64;
	mul.wide.u32 	%rd23, %r87, 2;
	add.s64 	%rd24, %rd1, %rd23;
	add.s32 	%r88, %r73, 9031680;
	mul.wide.u32 	%rd25, %r88, 2;
	add.s64 	%rd26, %rd2, %rd25;
	ld.global.nc.u16 	%rs11, [%rd26];
	st.global.u16 	[%rd24], %rs11;
	ld.global.nc.u16 	%rs12, [%rd26+64];
	st.global.u16 	[%rd24+1024], %rs12;
	add.s32 	%r89, %r79, 64;
	mul.wide.u32 	%rd27, %r89, 2;
	add.s64 	%rd28, %rd1, %rd27;
	add.s32 	%r90, %r73, 10838016;
	mul.wide.u32 	%rd29, %r90, 2;
	add.s64 	%rd30, %rd2, %rd29;
	ld.global.nc.u16 	%rs13, [%rd30];
	st.global.u16 	[%rd28], %rs13;
	ld.global.nc.u16 	%rs14, [%rd30+64];
	st.global.u16 	[%rd28+1024], %rs14;
	add.s32 	%r91, %r76, 96;
	mul.wide.u32 	%rd31, %r91, 2;
	add.s64 	%rd32, %rd1, %rd31;
	add.s32 	%r92, %r73, 12644352;
	mul.wide.u32 	%rd33, %r92, 2;
	add.s64 	%rd34, %rd2, %rd33;
	ld.global.nc.u16 	%rs15, [%rd34];
	st.global.u16 	[%rd32], %rs15;
	ld.global.nc.u16 	%rs16, [%rd34+64];
	st.global.u16 	[%rd32+1024], %rs16;
	add.s32 	%r714, %r714, 8;
	setp.ne.s32 	%p1, %r714, 64;
	@%p1 bra 	$L__BB0_1;
	mov.b32 	%r715, 0;
$L__BB0_3:
	shr.u32 	%r94, %r715, 4;
	shl.b32 	%r95, %r715, 4;
	and.b32  	%r96, %r95, 128;
	mad.lo.s32 	%r97, %r94, 6144, %r1;
	add.s32 	%r98, %r97, %r96;
	mul.wide.u32 	%rd35, %r98, 2;
	add.s64 	%rd36, %rd1, %rd35;
	mad.lo.s32 	%r99, %r715, 1806336, %r2;
	mul.wide.u32 	%rd37, %r99, 2;
	add.s64 	%rd38, %rd2, %rd37;
	ld.global.nc.u16 	%rs17, [%rd38+231211008];
	st.global.u16 	[%rd36+49152], %rs17;
	ld.global.nc.u16 	%rs18, [%rd38+231211072];
	st.global.u16 	[%rd36+50176], %rs18;
	add.s32 	%r100, %r95, 16;
	and.b32  	%r101, %r100, 144;
	add.s32 	%r102, %r97, %r101;
	mul.wide.u32 	%rd39, %r102, 2;
	add.s64 	%rd40, %rd1, %rd39;
	add.s32 	%r103, %r99, 1806336;
	mul.wide.u32 	%rd41, %r103, 2;
	add.s64 	%rd42, %rd2, %rd41;
	ld.global.nc.u16 	%rs19, [%rd42+231211008];
	st.global.u16 	[%rd40+49152], %rs19;
	ld.global.nc.u16 	%rs20, [%rd42+231211072];
	st.global.u16 	[%rd40+50176], %rs20;
	add.s32 	%r104, %r95, 32;
	and.b32  	%r105, %r104, 160;
	add.s32 	%r106, %r97, %r105;
	mul.wide.u32 	%rd43, %r106, 2;
	add.s64 	%rd44, %rd1, %rd43;
	add.s32 	%r107, %r99, 3612672;
	mul.wide.u32 	%rd45, %r107, 2;
	add.s64 	%rd46, %rd2, %rd45;
	ld.global.nc.u16 	%rs21, [%rd46+231211008];
	st.global.u16 	[%rd44+49152], %rs21;
	ld.global.nc.u16 	%rs22, [%rd46+231211072];
	st.global.u16 	[%rd44+50176], %rs22;
	add.s32 	%r108, %r102, 32;
	mul.wide.u32 	%rd47, %r108, 2;
	add.s64 	%rd48, %rd1, %rd47;
	add.s32 	%r109, %r99, 5419008;
	mul.wide.u32 	%rd49, %r109, 2;
	add.s64 	%rd50, %rd2, %rd49;
	ld.global.nc.u16 	%rs23, [%rd50+231211008];
	st.global.u16 	[%rd48+49152], %rs23;
	ld.global.nc.u16 	%rs24, [%rd50+231211072];
	st.global.u16 	[%rd48+50176], %rs24;
	add.s32 	%r110, %r95, 64;
	and.b32  	%r111, %r110, 192;
	add.s32 	%r112, %r97, %r111;
	mul.wide.u32 	%rd51, %r112, 2;
	add.s64 	%rd52, %rd1, %rd51;
	add.s32 	%r113, %r99, 7225344;
	mul.wide.u32 	%rd53, %r113, 2;
	add.s64 	%rd54, %rd2, %rd53;
	ld.global.nc.u16 	%rs25, [%rd54+231211008];
	st.global.u16 	[%rd52+49152], %rs25;
	ld.global.nc.u16 	%rs26, [%rd54+231211072];
	st.global.u16 	[%rd52+50176], %rs26;
	add.s32 	%r114, %r102, 64;
	mul.wide.u32 	%rd55, %r114, 2;
	add.s64 	%rd56, %rd1, %rd55;
	add.s32 	%r115, %r99, 9031680;
	mul.wide.u32 	%rd57, %r115, 2;
	add.s64 	%rd58, %rd2, %rd57;
	ld.global.nc.u16 	%rs27, [%rd58+231211008];
	st.global.u16 	[%rd56+49152], %rs27;
	ld.global.nc.u16 	%rs28, [%rd58+231211072];
	st.global.u16 	[%rd56+50176], %rs28;
	add.s32 	%r116, %r106, 64;
	mul.wide.u32 	%rd59, %r116, 2;
	add.s64 	%rd60, %rd1, %rd59;
	add.s32 	%r117, %r99, 10838016;
	mul.wide.u32 	%rd61, %r117, 2;
	add.s64 	%rd62, %rd2, %rd61;
	ld.global.nc.u16 	%rs29, [%rd62+231211008];
	st.global.u16 	[%rd60+49152], %rs29;
	ld.global.nc.u16 	%rs30, [%rd62+231211072];
	st.global.u16 	[%rd60+50176], %rs30;
	add.s32 	%r118, %r102, 96;
	mul.wide.u32 	%rd63, %r118, 2;
	add.s64 	%rd64, %rd1, %rd63;
	add.s32 	%r119, %r99, 12644352;
	mul.wide.u32 	%rd65, %r119, 2;
	add.s64 	%rd66, %rd2, %rd65;
	ld.global.nc.u16 	%rs31, [%rd66+231211008];
	st.global.u16 	[%rd64+49152], %rs31;
	ld.global.nc.u16 	%rs32, [%rd66+231211072];
	st.global.u16 	[%rd64+50176], %rs32;
	add.s32 	%r715, %r715, 8;
	setp.ne.s32 	%p2, %r715, 64;
	@%p2 bra 	$L__BB0_3;
	mov.b32 	%r716, 0;
$L__BB0_5:
	shr.u32 	%r121, %r716, 4;
	shl.b32 	%r122, %r716, 4;
	and.b32  	%r123, %r122, 128;
	mad.lo.s32 	%r124, %r121, 6144, %r1;
	add.s32 	%r125, %r124, %r123;
	mul.wide.u32 	%rd67, %r125, 2;
	add.s64 	%rd68, %rd1, %rd67;
	mad.lo.s32 	%r126, %r716, 1806336, %r2;
	mul.wide.u32 	%rd69, %r126, 2;
	add.s64 	%rd70, %rd2, %rd69;
	ld.global.nc.u16 	%rs33, [%rd70+2048];
	st.global.u16 	[%rd68+516096], %rs33;
	ld.global.nc.u16 	%rs34, [%rd70+2112];
	st.global.u16 	[%rd68+517120], %rs34;
	add.s32 	%r127, %r122, 16;
	and.b32  	%r128, %r127, 144;
	add.s32 	%r129, %r124, %r128;
	mul.wide.u32 	%rd71, %r129, 2;
	add.s64 	%rd72, %rd1, %rd71;
	add.s32 	%r130, %r126, 1806336;
	mul.wide.u32 	%rd73, %r130, 2;
	add.s64 	%rd74, %rd2, %rd73;
	ld.global.nc.u16 	%rs35, [%rd74+2048];
	st.global.u16 	[%rd72+516096], %rs35;
	ld.global.nc.u16 	%rs36, [%rd74+2112];
	st.global.u16 	[%rd72+517120], %rs36;
	add.s32 	%r131, %r122, 32;
	and.b32  	%r132, %r131, 160;
	add.s32 	%r133, %r124, %r132;
	mul.wide.u32 	%rd75, %r133, 2;
	add.s64 	%rd76, %rd1, %rd75;
	add.s32 	%r134, %r126, 3612672;
	mul.wide.u32 	%rd77, %r134, 2;
	add.s64 	%rd78, %rd2, %rd77;
	ld.global.nc.u16 	%rs37, [%rd78+2048];
	st.global.u16 	[%rd76+516096], %rs37;
	ld.global.nc.u16 	%rs38, [%rd78+2112];
	st.global.u16 	[%rd76+517120], %rs38;
	add.s32 	%r135, %r129, 32;
	mul.wide.u32 	%rd79, %r135, 2;
	add.s64 	%rd80, %rd1, %rd79;
	add.s32 	%r136, %r126, 5419008;
	mul.wide.u32 	%rd81, %r136, 2;
	add.s64 	%rd82, %rd2, %rd81;
	ld.global.nc.u16 	%rs39, [%rd82+2048];
	st.global.u16 	[%rd80+516096], %rs39;
	ld.global.nc.u16 	%rs40, [%rd82+2112];
	st.global.u16 	[%rd80+517120], %rs40;
	add.s32 	%r137, %r122, 64;
	and.b32  	%r138, %r137, 192;
	add.s32 	%r139, %r124, %r138;
	mul.wide.u32 	%rd83, %r139, 2;
	add.s64 	%rd84, %rd1, %rd83;
	add.s32 	%r140, %r126, 7225344;
	mul.wide.u32 	%rd85, %r140, 2;
	add.s64 	%rd86, %rd2, %rd85;
	ld.global.nc.u16 	%rs41, [%rd86+2048];
	st.global.u16 	[%rd84+516096], %rs41;
	ld.global.nc.u16 	%rs42, [%rd86+2112];
	st.global.u16 	[%rd84+517120], %rs42;
	add.s32 	%r141, %r129, 64;
	mul.wide.u32 	%rd87, %r141, 2;
	add.s64 	%rd88, %rd1, %rd87;
	add.s32 	%r142, %r126, 9031680;
	mul.wide.u32 	%rd89, %r142, 2;
	add.s64 	%rd90, %rd2, %rd89;
	ld.global.nc.u16 	%rs43, [%rd90+2048];
	st.global.u16 	[%rd88+516096], %rs43;
	ld.global.nc.u16 	%rs44, [%rd90+2112];
	st.global.u16 	[%rd88+517120], %rs44;
	add.s32 	%r143, %r133, 64;
	mul.wide.u32 	%rd91, %r143, 2;
	add.s64 	%rd92, %rd1, %rd91;
	add.s32 	%r144, %r126, 10838016;
	mul.wide.u32 	%rd93, %r144, 2;
	add.s64 	%rd94, %rd2, %rd93;
	ld.global.nc.u16 	%rs45, [%rd94+2048];
	st.global.u16 	[%rd92+516096], %rs45;
	ld.global.nc.u16 	%rs46, [%rd94+2112];
	st.global.u16 	[%rd92+517120], %rs46;
	add.s32 	%r145, %r129, 96;
	mul.wide.u32 	%rd95, %r145, 2;
	add.s64 	%rd96, %rd1, %rd95;
	add.s32 	%r146, %r126, 12644352;
	mul.wide.u32 	%rd97, %r146, 2;
	add.s64 	%rd98, %rd2, %rd97;
	ld.global.nc.u16 	%rs47, [%rd98+2048];
	st.global.u16 	[%rd96+516096], %rs47;
	ld.global.nc.u16 	%rs48, [%rd98+2112];
	st.global.u16 	[%rd96+517120], %rs48;
	add.s32 	%r716, %r716, 8;
	setp.ne.s32 	%p3, %r716, 64;
	@%p3 bra 	$L__BB0_5;
	mov.b32 	%r717, 0;
$L__BB0_7:
	shr.u32 	%r148, %r717, 4;
	shl.b32 	%r149, %r717, 4;
	and.b32  	%r150, %r149, 128;
	mad.lo.s32 	%r151, %r148, 6144, %r1;
	add.s32 	%r152, %r151, %r150;
	mul.wide.u32 	%rd99, %r152, 2;
	add.s64 	%rd100, %rd1, %rd99;
	mad.lo.s32 	%r153, %r717, 1806336, %r2;
	mul.wide.u32 	%rd101, %r153, 2;
	add.s64 	%rd102, %rd2, %rd101;
	ld.global.nc.u16 	%rs49, [%rd102+231213056];
	st.global.u16 	[%rd100+565248], %rs49;
	ld.global.nc.u16 	%rs50, [%rd102+231213120];
	st.global.u16 	[%rd100+566272], %rs50;
	add.s32 	%r154, %r149, 16;
	and.b32  	%r155, %r154, 144;
	add.s32 	%r156, %r151, %r155;
	mul.wide.u32 	%rd103, %r156, 2;
	add.s64 	%rd104, %rd1, %rd103;
	add.s32 	%r157, %r153, 1806336;
	mul.wide.u32 	%rd105, %r157, 2;
	add.s64 	%rd106, %rd2, %rd105;
	ld.global.nc.u16 	%rs51, [%rd106+231213056];
	st.global.u16 	[%rd104+565248], %rs51;
	ld.global.nc.u16 	%rs52, [%rd106+231213120];
	st.global.u16 	[%rd104+566272], %rs52;
	add.s32 	%r158, %r149, 32;
	and.b32  	%r159, %r158, 160;
	add.s32 	%r160, %r151, %r159;
	mul.wide.u32 	%rd107, %r160, 2;
	add.s64 	%rd108, %rd1, %rd107;
	add.s32 	%r161, %r153, 3612672;
	mul.wide.u32 	%rd109, %r161, 2;
	add.s64 	%rd110, %rd2, %rd109;
	ld.global.nc.u16 	%rs53, [%rd110+231213056];
	st.global.u16 	[%rd108+565248], %rs53;
	ld.global.nc.u16 	%rs54, [%rd110+231213120];
	st.global.u16 	[%rd108+566272], %rs54;
	add.s32 	%r162, %r156, 32;
	mul.wide.u32 	%rd111, %r162, 2;
	add.s64 	%rd112, %rd1, %rd111;
	add.s32 	%r163, %r153, 5419008;
	mul.wide.u32 	%rd113, %r163, 2;
	add.s64 	%rd114, %rd2, %rd113;
	ld.global.nc.u16 	%rs55, [%rd114+231213056];
	st.global.u16 	[%rd112+565248], %rs55;
	ld.global.nc.u16 	%rs56, [%rd114+231213120];
	st.global.u16 	[%rd112+566272], %rs56;
	add.s32 	%r164, %r149, 64;
	and.b32  	%r165, %r164, 192;
	add.s32 	%r166, %r151, %r165;
	mul.wide.u32 	%rd115, %r166, 2;
	add.s64 	%rd116, %rd1, %rd115;
	add.s32 	%r167, %r153, 7225344;
	mul.wide.u32 	%rd117, %r167, 2;
	add.s64 	%rd118, %rd2, %rd117;
	ld.global.nc.u16 	%rs57, [%rd118+231213056];
	st.global.u16 	[%rd116+565248], %rs57;
	ld.global.nc.u16 	%rs58, [%rd118+231213120];
	st.global.u16 	[%rd116+566272], %rs58;
	add.s32 	%r168, %r156, 64;
	mul.wide.u32 	%rd119, %r168, 2;
	add.s64 	%rd120, %rd1, %rd119;
	add.s32 	%r169, %r153, 9031680;
	mul.wide.u32 	%rd121, %r169, 2;
	add.s64 	%rd122, %rd2, %rd121;
	ld.global.nc.u16 	%rs59, [%rd122+231213056];
	st.global.u16 	[%rd120+565248], %rs59;
	ld.global.nc.u16 	%rs60, [%rd122+231213120];
	st.global.u16 	[%rd120+566272], %rs60;
	add.s32 	%r170, %r160, 64;
	mul.wide.u32 	%rd123, %r170, 2;
	add.s64 	%rd124, %rd1, %rd123;
	add.s32 	%r171, %r153, 10838016;
	mul.wide.u32 	%rd125, %r171, 2;
	add.s64 	%rd126, %rd2, %rd125;
	ld.global.nc.u16 	%rs61, [%rd126+231213056];
	st.global.u16 	[%rd124+565248], %rs61;
	ld.global.nc.u16 	%rs62, [%rd126+231213120];
	st.global.u16 	[%rd124+566272], %rs62;
	add.s32 	%r172, %r156, 96;
	mul.wide.u32 	%rd127, %r172, 2;
	add.s64 	%rd128, %rd1, %rd127;
	add.s32 	%r173, %r153, 12644352;
	mul.wide.u32 	%rd129, %r173, 2;
	add.s64 	%rd130, %rd2, %rd129;
	ld.global.nc.u16 	%rs63, [%rd130+231213056];
	st.global.u16 	[%rd128+565248], %rs63;
	ld.global.nc.u16 	%rs64, [%rd130+231213120];
	st.global.u16 	[%rd128+566272], %rs64;
	add.s32 	%r717, %r717, 8;
	setp.ne.s32 	%p4, %r717, 64;
	@%p4 bra 	$L__BB0_7;
	mov.b32 	%r718, 0;
$L__BB0_9:
	shr.u32 	%r175, %r718, 4;
	shl.b32 	%r176, %r718, 4;
	and.b32  	%r177, %r176, 128;
	mad.lo.s32 	%r178, %r175, 6144, %r1;
	add.s32 	%r179, %r178, %r177;
	mul.wide.u32 	%rd131, %r179, 2;
	add.s64 	%rd132, %rd1, %rd131;
	mad.lo.s32 	%r180, %r718, 1806336, %r2;
	mul.wide.u32 	%rd133, %r180, 2;
	add.s64 	%rd134, %rd2, %rd133;
	ld.global.nc.u16 	%rs65, [%rd134+4096];
	st.global.u16 	[%rd132+1032192], %rs65;
	ld.global.nc.u16 	%rs66, [%rd134+4160];
	st.global.u16 	[%rd132+1033216], %rs66;
	add.s32 	%r181, %r176, 16;
	and.b32  	%r182, %r181, 144;
	add.s32 	%r183, %r178, %r182;
	mul.wide.u32 	%rd135, %r183, 2;
	add.s64 	%rd136, %rd1, %rd135;
	add.s32 	%r184, %r180, 1806336;
	mul.wide.u32 	%rd137, %r184, 2;
	add.s64 	%rd138, %rd2, %rd137;
	ld.global.nc.u16 	%rs67, [%rd138+4096];
	st.global.u16 	[%rd136+1032192], %rs67;
	ld.global.nc.u16 	%rs68, [%rd138+4160];
	st.global.u16 	[%rd136+1033216], %rs68;
	add.s32 	%r185, %r176, 32;
	and.b32  	%r186, %r185, 160;
	add.s32 	%r187, %r178, %r186;
	mul.wide.u32 	%rd139, %r187, 2;
	add.s64 	%rd140, %rd1, %rd139;
	add.s32 	%r188, %r180, 3612672;
	mul.wide.u32 	%rd141, %r188, 2;
	add.s64 	%rd142, %rd2, %rd141;
	ld.global.nc.u16 	%rs69, [%rd142+4096];
	st.global.u16 	[%rd140+1032192], %rs69;
	ld.global.nc.u16 	%rs70, [%rd142+4160];
	st.global.u16 	[%rd140+1033216], %rs70;
	add.s32 	%r189, %r183, 32;
	mul.wide.u32 	%rd143, %r189, 2;
	add.s64 	%rd144, %rd1, %rd143;
	add.s32 	%r190, %r180, 5419008;
	mul.wide.u32 	%rd145, %r190, 2;
	add.s64 	%rd146, %rd2, %rd145;
	ld.global.nc.u16 	%rs71, [%rd146+4096];
	st.global.u16 	[%rd144+1032192], %rs71;
	ld.global.nc.u16 	%rs72, [%rd146+4160];
	st.global.u16 	[%rd144+1033216], %rs72;
	add.s32 	%r191, %r176, 64;
	and.b32  	%r192, %r191, 192;
	add.s32 	%r193, %r178, %r192;
	mul.wide.u32 	%rd147, %r193, 2;
	add.s64 	%rd148, %rd1, %rd147;
	add.s32 	%r194, %r180, 7225344;
	mul.wide.u32 	%rd149, %r194, 2;
	add.s64 	%rd150, %rd2, %rd149;
	ld.global.nc.u16 	%rs73, [%rd150+4096];
	st.global.u16 	[%rd148+1032192], %rs73;
	ld.global.nc.u16 	%rs74, [%rd150+4160];
	st.global.u16 	[%rd148+1033216], %rs74;
	add.s32 	%r195, %r183, 64;
	mul.wide.u32 	%rd151, %r195, 2;
	add.s64 	%rd152, %rd1, %rd151;
	add.s32 	%r196, %r180, 9031680;
	mul.wide.u32 	%rd153, %r196, 2;
	add.s64 	%rd154, %rd2, %rd153;
	ld.global.nc.u16 	%rs75, [%rd154+4096];
	st.global.u16 	[%rd152+1032192], %rs75;
	ld.global.nc.u16 	%rs76, [%rd154+4160];
	st.global.u16 	[%rd152+1033216], %rs76;
	add.s32 	%r197, %r187, 64;
	mul.wide.u32 	%rd155, %r197, 2;
	add.s64 	%rd156, %rd1, %rd155;
	add.s32 	%r198, %r180, 10838016;
	mul.wide.u32 	%rd157, %r198, 2;
	add.s64 	%rd158, %rd2, %rd157;
	ld.global.nc.u16 	%rs77, [%rd158+4096];
	st.global.u16 	[%rd156+1032192], %rs77;
	ld.global.nc.u16 	%rs78, [%rd158+4160];
	st.global.u16 	[%rd156+1033216], %rs78;
	add.s32 	%r199, %r183, 96;
	mul.wide.u32 	%rd159, %r199, 2;
	add.s64 	%rd160, %rd1, %rd159;
	add.s32 	%r200, %r180, 12644352;
	mul.wide.u32 	%rd161, %r200, 2;
	add.s64 	%rd162, %rd2, %rd161;
	ld.global.nc.u16 	%rs79, [%rd162+4096];
	st.global.u16 	[%rd160+1032192], %rs79;
	ld.global.nc.u16 	%rs80, [%rd162+4160];
	st.global.u16 	[%rd160+1033216], %rs80;
	add.s32 	%r718, %r718, 8;
	setp.ne.s32 	%p5, %r718, 64;
	@%p5 bra 	$L__BB0_9;
	mov.b32 	%r719, 0;
$L__BB0_11:
	shr.u32 	%r202, %r719, 4;
	shl.b32 	%r203, %r719, 4;
	and.b32  	%r204, %r203, 128;
	mad.lo.s32 	%r205, %r202, 6144, %r1;
	add.s32 	%r206, %r205, %r204;
	mul.wide.u32 	%rd163, %r206, 2;
	add.s64 	%rd164, %rd1, %rd163;
	mad.lo.s32 	%r207, %r719, 1806336, %r2;
	mul.wide.u32 	%rd165, %r207, 2;
	add.s64 	%rd166, %rd2, %rd165;
	ld.global.nc.u16 	%rs81, [%rd166+231215104];
	st.global.u16 	[%rd164+1081344], %rs81;
	ld.global.nc.u16 	%rs82, [%rd166+231215168];
	st.global.u16 	[%rd164+1082368], %rs82;
	add.s32 	%r208, %r203, 16;
	and.b32  	%r209, %r208, 144;
	add.s32 	%r210, %r205, %r209;
	mul.wide.u32 	%rd167, %r210, 2;
	add.s64 	%rd168, %rd1, %rd167;
	add.s32 	%r211, %r207, 1806336;
	mul.wide.u32 	%rd169, %r211, 2;
	add.s64 	%rd170, %rd2, %rd169;
	ld.global.nc.u16 	%rs83, [%rd170+231215104];
	st.global.u16 	[%rd168+1081344], %rs83;
	ld.global.nc.u16 	%rs84, [%rd170+231215168];
	st.global.u16 	[%rd168+1082368], %rs84;
	add.s32 	%r212, %r203, 32;
	and.b32  	%r213, %r212, 160;
	add.s32 	%r214, %r205, %r213;
	mul.wide.u32 	%rd171, %r214, 2;
	add.s64 	%rd172, %rd1, %rd171;
	add.s32 	%r215, %r207, 3612672;
	mul.wide.u32 	%rd173, %r215, 2;
	add.s64 	%rd174, %rd2, %rd173;
	ld.global.nc.u16 	%rs85, [%rd174+231215104];
	st.global.u16 	[%rd172+1081344], %rs85;
	ld.global.nc.u16 	%rs86, [%rd174+231215168];
	st.global.u16 	[%rd172+1082368], %rs86;
	add.s32 	%r216, %r210, 32;
	mul.wide.u32 	%rd175, %r216, 2;
	add.s64 	%rd176, %rd1, %rd175;
	add.s32 	%r217, %r207, 5419008;
	mul.wide.u32 	%rd177, %r217, 2;
	add.s64 	%rd178, %rd2, %rd177;
	ld.global.nc.u16 	%rs87, [%rd178+231215104];
	st.global.u16 	[%rd176+1081344], %rs87;
	ld.global.nc.u16 	%rs88, [%rd178+231215168];
	st.global.u16 	[%rd176+1082368], %rs88;
	add.s32 	%r218, %r203, 64;
	and.b32  	%r219, %r218, 192;
	add.s32 	%r220, %r205, %r219;
	mul.wide.u32 	%rd179, %r220, 2;
	add.s64 	%rd180, %rd1, %rd179;
	add.s32 	%r221, %r207, 7225344;
	mul.wide.u32 	%rd181, %r221, 2;
	add.s64 	%rd182, %rd2, %rd181;
	ld.global.nc.u16 	%rs89, [%rd182+231215104];
	st.global.u16 	[%rd180+1081344], %rs89;
	ld.global.nc.u16 	%rs90, [%rd182+231215168];
	st.global.u16 	[%rd180+1082368], %rs90;
	add.s32 	%r222, %r210, 64;
	mul.wide.u32 	%rd183, %r222, 2;
	add.s64 	%rd184, %rd1, %rd183;
	add.s32 	%r223, %r207, 9031680;
	mul.wide.u32 	%rd185, %r223, 2;
	add.s64 	%rd186, %rd2, %rd185;
	ld.global.nc.u16 	%rs91, [%rd186+231215104];
	st.global.u16 	[%rd184+1081344], %rs91;
	ld.global.nc.u16 	%rs92, [%rd186+231215168];
	st.global.u16 	[%rd184+1082368], %rs92;
	add.s32 	%r224, %r214, 64;
	mul.wide.u32 	%rd187, %r224, 2;
	add.s64 	%rd188, %rd1, %rd187;
	add.s32 	%r225, %r207, 10838016;
	mul.wide.u32 	%rd189, %r225, 2;
	add.s64 	%rd190, %rd2, %rd189;
	ld.global.nc.u16 	%rs93, [%rd190+231215104];
	st.global.u16 	[%rd188+1081344], %rs93;
	ld.global.nc.u16 	%rs94, [%rd190+231215168];
	st.global.u16 	[%rd188+1082368], %rs94;
	add.s32 	%r226, %r210, 96;
	mul.wide.u32 	%rd191, %r226, 2;
	add.s64 	%rd192, %rd1, %rd191;
	add.s32 	%r227, %r207, 12644352;
	mul.wide.u32 	%rd193, %r227, 2;
	add.s64 	%rd194, %rd2, %rd193;
	ld.global.nc.u16 	%rs95, [%rd194+231215104];
	st.global.u16 	[%rd192+1081344], %rs95;
	ld.global.nc.u16 	%rs96, [%rd194+231215168];
	st.global.u16 	[%rd192+1082368], %rs96;
	add.s32 	%r719, %r719, 8;
	setp.ne.s32 	%p6, %r719, 64;
	@%p6 bra 	$L__BB0_11;
	mov.b32 	%r720, 0;
$L__BB0_13:
	shr.u32 	%r229, %r720, 4;
	shl.b32 	%r230, %r720, 4;
	and.b32  	%r231, %r230, 128;
	mad.lo.s32 	%r232, %r229, 6144, %r1;
	add.s32 	%r233, %r232, %r231;
	mul.wide.u32 	%rd195, %r233, 2;
	add.s64 	%rd196, %rd1, %rd195;
	mad.lo.s32 	%r234, %r720, 1806336, %r2;
	mul.wide.u32 	%rd197, %r234, 2;
	add.s64 	%rd198, %rd2, %rd197;
	ld.global.nc.u16 	%rs97, [%rd198+86016];
	st.global.u16 	[%rd196+21676032], %rs97;
	ld.global.nc.u16 	%rs98, [%rd198+86080];
	st.global.u16 	[%rd196+21677056], %rs98;
	add.s32 	%r235, %r230, 16;
	and.b32  	%r236, %r235, 144;
	add.s32 	%r237, %r232, %r236;
	mul.wide.u32 	%rd199, %r237, 2;
	add.s64 	%rd200, %rd1, %rd199;
	add.s32 	%r238, %r234, 1806336;
	mul.wide.u32 	%rd201, %r238, 2;
	add.s64 	%rd202, %rd2, %rd201;
	ld.global.nc.u16 	%rs99, [%rd202+86016];
	st.global.u16 	[%rd200+21676032], %rs99;
	ld.global.nc.u16 	%rs100, [%rd202+86080];
	st.global.u16 	[%rd200+21677056], %rs100;
	add.s32 	%r239, %r230, 32;
	and.b32  	%r240, %r239, 160;
	add.s32 	%r241, %r232, %r240;
	mul.wide.u32 	%rd203, %r241, 2;
	add.s64 	%rd204, %rd1, %rd203;
	add.s32 	%r242, %r234, 3612672;
	mul.wide.u32 	%rd205, %r242, 2;
	add.s64 	%rd206, %rd2, %rd205;
	ld.global.nc.u16 	%rs101, [%rd206+86016];
	st.global.u16 	[%rd204+21676032], %rs101;
	ld.global.nc.u16 	%rs102, [%rd206+86080];
	st.global.u16 	[%rd204+21677056], %rs102;
	add.s32 	%r243, %r237, 32;
	mul.wide.u32 	%rd207, %r243, 2;
	add.s64 	%rd208, %rd1, %rd207;
	add.s32 	%r244, %r234, 5419008;
	mul.wide.u32 	%rd209, %r244, 2;
	add.s64 	%rd210, %rd2, %rd209;
	ld.global.nc.u16 	%rs103, [%rd210+86016];
	st.global.u16 	[%rd208+21676032], %rs103;
	ld.global.nc.u16 	%rs104, [%rd210+86080];
	st.global.u16 	[%rd208+21677056], %rs104;
	add.s32 	%r245, %r230, 64;
	and.b32  	%r246, %r245, 192;
	add.s32 	%r247, %r232, %r246;
	mul.wide.u32 	%rd211, %r247, 2;
	add.s64 	%rd212, %rd1, %rd211;
	add.s32 	%r248, %r234, 7225344;
	mul.wide.u32 	%rd213, %r248, 2;
	add.s64 	%rd214, %rd2, %rd213;
	ld.global.nc.u16 	%rs105, [%rd214+86016];
	st.global.u16 	[%rd212+21676032], %rs105;
	ld.global.nc.u16 	%rs106, [%rd214+86080];
	st.global.u16 	[%rd212+21677056], %rs106;
	add.s32 	%r249, %r237, 64;
	mul.wide.u32 	%rd215, %r249, 2;
	add.s64 	%rd216, %rd1, %rd215;
	add.s32 	%r250, %r234, 9031680;
	mul.wide.u32 	%rd217, %r250, 2;
	add.s64 	%rd218, %rd2, %rd217;
	ld.global.nc.u16 	%rs107, [%rd218+86016];
	st.global.u16 	[%rd216+21676032], %rs107;
	ld.global.nc.u16 	%rs108, [%rd218+86080];
	st.global.u16 	[%rd216+21677056], %rs108;
	add.s32 	%r251, %r241, 64;
	mul.wide.u32 	%rd219, %r251, 2;
	add.s64 	%rd220, %rd1, %rd219;
	add.s32 	%r252, %r234, 10838016;
	mul.wide.u32 	%rd221, %r252, 2;
	add.s64 	%rd222, %rd2, %rd221;
	ld.global.nc.u16 	%rs109, [%rd222+86016];
	st.global.u16 	[%rd220+21676032], %rs109;
	ld.global.nc.u16 	%rs110, [%rd222+86080];
	st.global.u16 	[%rd220+21677056], %rs110;
	add.s32 	%r253, %r237, 96;
	mul.wide.u32 	%rd223, %r253, 2;
	add.s64 	%rd224, %rd1, %rd223;
	add.s32 	%r254, %r234, 12644352;
	mul.wide.u32 	%rd225, %r254, 2;
	add.s64 	%rd226, %rd2, %rd225;
	ld.global.nc.u16 	%rs111, [%rd226+86016];
	st.global.u16 	[%rd224+21676032], %rs111;
	ld.global.nc.u16 	%rs112, [%rd226+86080];
	st.global.u16 	[%rd224+21677056], %rs112;
	add.s32 	%r720, %r720, 8;
	setp.ne.s32 	%p7, %r720, 64;
	@%p7 bra 	$L__BB0_13;
	mov.b32 	%r721, 0;
$L__BB0_15:
	shr.u32 	%r256, %r721, 4;
	shl.b32 	%r257, %r721, 4;
	and.b32  	%r258, %r257, 128;
	mad.lo.s32 	%r259, %r256, 6144, %r1;
	add.s32 	%r260, %r259, %r258;
	mul.wide.u32 	%rd227, %r260, 2;
	add.s64 	%rd228, %rd1, %rd227;
	mad.lo.s32 	%r261, %r721, 1806336, %r2;
	mul.wide.u32 	%rd229, %r261, 2;
	add.s64 	%rd230, %rd2, %rd229;
	ld.global.nc.u16 	%rs113, [%rd230+231297024];
	st.global.u16 	[%rd228+21725184], %rs113;
	ld.global.nc.u16 	%rs114, [%rd230+231297088];
	st.global.u16 	[%rd228+21726208], %rs114;
	add.s32 	%r262, %r257, 16;
	and.b32  	%r263, %r262, 144;
	add.s32 	%r264, %r259, %r263;
	mul.wide.u32 	%rd231, %r264, 2;
	add.s64 	%rd232, %rd1, %rd231;
	add.s32 	%r265, %r261, 1806336;
	mul.wide.u32 	%rd233, %r265, 2;
	add.s64 	%rd234, %rd2, %rd233;
	ld.global.nc.u16 	%rs115, [%rd234+231297024];
	st.global.u16 	[%rd232+21725184], %rs115;
	ld.global.nc.u16 	%rs116, [%rd234+231297088];
	st.global.u16 	[%rd232+21726208], %rs116;
	add.s32 	%r266, %r257, 32;
	and.b32  	%r267, %r266, 160;
	add.s32 	%r268, %r259, %r267;
	mul.wide.u32 	%rd235, %r268, 2;
	add.s64 	%rd236, %rd1, %rd235;
	add.s32 	%r269, %r261, 3612672;
	mul.wide.u32 	%rd237, %r269, 2;
	add.s64 	%rd238, %rd2, %rd237;
	ld.global.nc.u16 	%rs117, [%rd238+231297024];
	st.global.u16 	[%rd236+21725184], %rs117;
	ld.global.nc.u16 	%rs118, [%rd238+231297088];
	st.global.u16 	[%rd236+21726208], %rs118;
	add.s32 	%r270, %r264, 32;
	mul.wide.u32 	%rd239, %r270, 2;
	add.s64 	%rd240, %rd1, %rd239;
	add.s32 	%r271, %r261, 5419008;
	mul.wide.u32 	%rd241, %r271, 2;
	add.s64 	%rd242, %rd2, %rd241;
	ld.global.nc.u16 	%rs119, [%rd242+231297024];
	st.global.u16 	[%rd240+21725184], %rs119;
	ld.global.nc.u16 	%rs120, [%rd242+231297088];
	st.global.u16 	[%rd240+21726208], %rs120;
	add.s32 	%r272, %r257, 64;
	and.b32  	%r273, %r272, 192;
	add.s32 	%r274, %r259, %r273;
	mul.wide.u32 	%rd243, %r274, 2;
	add.s64 	%rd244, %rd1, %rd243;
	add.s32 	%r275, %r261, 7225344;
	mul.wide.u32 	%rd245, %r275, 2;
	add.s64 	%rd246, %rd2, %rd245;
	ld.global.nc.u16 	%rs121, [%rd246+231297024];
	st.global.u16 	[%rd244+21725184], %rs121;
	ld.global.nc.u16 	%rs122, [%rd246+231297088];
	st.global.u16 	[%rd244+21726208], %rs122;
	add.s32 	%r276, %r264, 64;
	mul.wide.u32 	%rd247, %r276, 2;
	add.s64 	%rd248, %rd1, %rd247;
	add.s32 	%r277, %r261, 9031680;
	mul.wide.u32 	%rd249, %r277, 2;
	add.s64 	%rd250, %rd2, %rd249;
	ld.global.nc.u16 	%rs123, [%rd250+231297024];
	st.global.u16 	[%rd248+21725184], %rs123;
	ld.global.nc.u16 	%rs124, [%rd250+231297088];
	st.global.u16 	[%rd248+21726208], %rs124;
	add.s32 	%r278, %r268, 64;
	mul.wide.u32 	%rd251, %r278, 2;
	add.s64 	%rd252, %rd1, %rd251;
	add.s32 	%r279, %r261, 10838016;
	mul.wide.u32 	%rd253, %r279, 2;
	add.s64 	%rd254, %rd2, %rd253;
	ld.global.nc.u16 	%rs125, [%rd254+231297024];
	st.global.u16 	[%rd252+21725184], %rs125;
	ld.global.nc.u16 	%rs126, [%rd254+231297088];
	st.global.u16 	[%rd252+21726208], %rs126;
	add.s32 	%r280, %r264, 96;
	mul.wide.u32 	%rd255, %r280, 2;
	add.s64 	%rd256, %rd1, %rd255;
	add.s32 	%r281, %r261, 12644352;
	mul.wide.u32 	%rd257, %r281, 2;
	add.s64 	%rd258, %rd2, %rd257;
	ld.global.nc.u16 	%rs127, [%rd258+231297024];
	st.global.u16 	[%rd256+21725184], %rs127;
	ld.global.nc.u16 	%rs128, [%rd258+231297088];
	st.global.u16 	[%rd256+21726208], %rs128;
	add.s32 	%r721, %r721, 8;
	setp.ne.s32 	%p8, %r721, 64;
	@%p8 bra 	$L__BB0_15;
	mov.b32 	%r722, 0;
$L__BB0_17:
	shr.u32 	%r283, %r722, 4;
	shl.b32 	%r284, %r722, 4;
	and.b32  	%r285, %r284, 128;
	mad.lo.s32 	%r286, %r283, 6144, %r1;
	add.s32 	%r287, %r286, %r285;
	mul.wide.u32 	%rd259, %r287, 2;
	add.s64 	%rd260, %rd1, %rd259;
	mad.lo.s32 	%r288, %r722, 1806336, %r2;
	mul.wide.u32 	%rd261, %r288, 2;
	add.s64 	%rd262, %rd2, %rd261;
	ld.global.nc.u16 	%rs129, [%rd262+88064];
	st.global.u16 	[%rd260+22192128], %rs129;
	ld.global.nc.u16 	%rs130, [%rd262+88128];
	st.global.u16 	[%rd260+22193152], %rs130;
	add.s32 	%r289, %r284, 16;
	and.b32  	%r290, %r289, 144;
	add.s32 	%r291, %r286, %r290;
	mul.wide.u32 	%rd263, %r291, 2;
	add.s64 	%rd264, %rd1, %rd263;
	add.s32 	%r292, %r288, 1806336;
	mul.wide.u32 	%rd265, %r292, 2;
	add.s64 	%rd266, %rd2, %rd265;
	ld.global.nc.u16 	%rs131, [%rd266+88064];
	st.global.u16 	[%rd264+22192128], %rs131;
	ld.global.nc.u16 	%rs132, [%rd266+88128];
	st.global.u16 	[%rd264+22193152], %rs132;
	add.s32 	%r293, %r284, 32;
	and.b32  	%r294, %r293, 160;
	add.s32 	%r295, %r286, %r294;
	mul.wide.u32 	%rd267, %r295, 2;
	add.s64 	%rd268, %rd1, %rd267;
	add.s32 	%r296, %r288, 3612672;
	mul.wide.u32 	%rd269, %r296, 2;
	add.s64 	%rd270, %rd2, %rd269;
	ld.global.nc.u16 	%rs133, [%rd270+88064];
	st.global.u16 	[%rd268+22192128], %rs133;
	ld.global.nc.u16 	%rs134, [%rd270+88128];
	st.global.u16 	[%rd268+22193152], %rs134;
	add.s32 	%r297, %r291, 32;
	mul.wide.u32 	%rd271, %r297, 2;
	add.s64 	%rd272, %rd1, %rd271;
	add.s32 	%r298, %r288, 5419008;
	mul.wide.u32 	%rd273, %r298, 2;
	add.s64 	%rd274, %rd2, %rd273;
	ld.global.nc.u16 	%rs135, [%rd274+88064];
	st.global.u16 	[%rd272+22192128], %rs135;
	ld.global.nc.u16 	%rs136, [%rd274+88128];
	st.global.u16 	[%rd272+22193152], %rs136;
	add.s32 	%r299, %r284, 64;
	and.b32  	%r300, %r299, 192;
	add.s32 	%r301, %r286, %r300;
	mul.wide.u32 	%rd275, %r301, 2;
	add.s64 	%rd276, %rd1, %rd275;
	add.s32 	%r302, %r288, 7225344;
	mul.wide.u32 	%rd277, %r302, 2;
	add.s64 	%rd278, %rd2, %rd277;
	ld.global.nc.u16 	%rs137, [%rd278+88064];
	st.global.u16 	[%rd276+22192128], %rs137;
	ld.global.nc.u16 	%rs138, [%rd278+88128];
	st.global.u16 	[%rd276+22193152], %rs138;
	add.s32 	%r303, %r291, 64;
	mul.wide.u32 	%rd279, %r303, 2;
	add.s64 	%rd280, %rd1, %rd279;
	add.s32 	%r304, %r288, 9031680;
	mul.wide.u32 	%rd281, %r304, 2;
	add.s64 	%rd282, %rd2, %rd281;
	ld.global.nc.u16 	%rs139, [%rd282+88064];
	st.global.u16 	[%rd280+22192128], %rs139;
	ld.global.nc.u16 	%rs140, [%rd282+88128];
	st.global.u16 	[%rd280+22193152], %rs140;
	add.s32 	%r305, %r295, 64;
	mul.wide.u32 	%rd283, %r305, 2;
	add.s64 	%rd284, %rd1, %rd283;
	add.s32 	%r306, %r288, 10838016;
	mul.wide.u32 	%rd285, %r306, 2;
	add.s64 	%rd286, %rd2, %rd285;
	ld.global.nc.u16 	%rs141, [%rd286+88064];
	st.global.u16 	[%rd284+22192128], %rs141;
	ld.global.nc.u16 	%rs142, [%rd286+88128];
	st.global.u16 	[%rd284+22193152], %rs142;
	add.s32 	%r307, %r291, 96;
	mul.wide.u32 	%rd287, %r307, 2;
	add.s64 	%rd288, %rd1, %rd287;
	add.s32 	%r308, %r288, 12644352;
	mul.wide.u32 	%rd289, %r308, 2;
	add.s64 	%rd290, %rd2, %rd289;
	ld.global.nc.u16 	%rs143, [%rd290+88064];
	st.global.u16 	[%rd288+22192128], %rs143;
	ld.global.nc.u16 	%rs144, [%rd290+88128];
	st.global.u16 	[%rd288+22193152], %rs144;
	add.s32 	%r722, %r722, 8;
	setp.ne.s32 	%p9, %r722, 64;
	@%p9 bra 	$L__BB0_17;
	mov.b32 	%r723, 0;
$L__BB0_19:
	shr.u32 	%r310, %r723, 4;
	shl.b32 	%r311, %r723, 4;
	and.b32  	%r312, %r311, 128;
	mad.lo.s32 	%r313, %r310, 6144, %r1;
	add.s32 	%r314, %r313, %r312;
	mul.wide.u32 	%rd291, %r314, 2;
	add.s64 	%rd292, %rd1, %rd291;
	mad.lo.s32 	%r315, %r723, 1806336, %r2;
	mul.wide.u32 	%rd293, %r315, 2;
	add.s64 	%rd294, %rd2, %rd293;
	ld.global.nc.u16 	%rs145, [%rd294+231299072];
	st.global.u16 	[%rd292+22241280], %rs145;
	ld.global.nc.u16 	%rs146, [%rd294+231299136];
	st.global.u16 	[%rd292+22242304], %rs146;
	add.s32 	%r316, %r311, 16;
	and.b32  	%r317, %r316, 144;
	add.s32 	%r318, %r313, %r317;
	mul.wide.u32 	%rd295, %r318, 2;
	add.s64 	%rd296, %rd1, %rd295;
	add.s32 	%r319, %r315, 1806336;
	mul.wide.u32 	%rd297, %r319, 2;
	add.s64 	%rd298, %rd2, %rd297;
	ld.global.nc.u16 	%rs147, [%rd298+231299072];
	st.global.u16 	[%rd296+22241280], %rs147;
	ld.global.nc.u16 	%rs148, [%rd298+231299136];
	st.global.u16 	[%rd296+22242304], %rs148;
	add.s32 	%r320, %r311, 32;
	and.b32  	%r321, %r320, 160;
	add.s32 	%r322, %r313, %r321;
	mul.wide.u32 	%rd299, %r322, 2;
	add.s64 	%rd300, %rd1, %rd299;
	add.s32 	%r323, %r315, 3612672;
	mul.wide.u32 	%rd301, %r323, 2;
	add.s64 	%rd302, %rd2, %rd301;
	ld.global.nc.u16 	%rs149, [%rd302+231299072];
	st.global.u16 	[%rd300+22241280], %rs149;
	ld.global.nc.u16 	%rs150, [%rd302+231299136];
	st.global.u16 	[%rd300+22242304], %rs150;
	add.s32 	%r324, %r318, 32;
	mul.wide.u32 	%rd303, %r324, 2;
	add.s64 	%rd304, %rd1, %rd303;
	add.s32 	%r325, %r315, 5419008;
	mul.wide.u32 	%rd305, %r325, 2;
	add.s64 	%rd306, %rd2, %rd305;
	ld.global.nc.u16 	%rs151, [%rd306+231299072];
	st.global.u16 	[%rd304+22241280], %rs151;
	ld.global.nc.u16 	%rs152, [%rd306+231299136];
	st.global.u16 	[%rd304+22242304], %rs152;
	add.s32 	%r326, %r311, 64;
	and.b32  	%r327, %r326, 192;
	add.s32 	%r328, %r313, %r327;
	mul.wide.u32 	%rd307, %r328, 2;
	add.s64 	%rd308, %rd1, %rd307;
	add.s32 	%r329, %r315, 7225344;
	mul.wide.u32 	%rd309, %r329, 2;
	add.s64 	%rd310, %rd2, %rd309;
	ld.global.nc.u16 	%rs153, [%rd310+231299072];
	st.global.u16 	[%rd308+22241280], %rs153;
	ld.global.nc.u16 	%rs154, [%rd310+231299136];
	st.global.u16 	[%rd308+22242304], %rs154;
	add.s32 	%r330, %r318, 64;
	mul.wide.u32 	%rd311, %r330, 2;
	add.s64 	%rd312, %rd1, %rd311;
	add.s32 	%r331, %r315, 9031680;
	mul.wide.u32 	%rd313, %r331, 2;
	add.s64 	%rd314, %rd2, %rd313;
	ld.global.nc.u16 	%rs155, [%rd314+231299072];
	st.global.u16 	[%rd312+22241280], %rs155;
	ld.global.nc.u16 	%rs156, [%rd314+231299136];
	st.global.u16 	[%rd312+22242304], %rs156;
	add.s32 	%r332, %r322, 64;
	mul.wide.u32 	%rd315, %r332, 2;
	add.s64 	%rd316, %rd1, %rd315;
	add.s32 	%r333, %r315, 10838016;
	mul.wide.u32 	%rd317, %r333, 2;
	add.s64 	%rd318, %rd2, %rd317;
	ld.global.nc.u16 	%rs157, [%rd318+231299072];
	st.global.u16 	[%rd316+22241280], %rs157;
	ld.global.nc.u16 	%rs158, [%rd318+231299136];
	st.global.u16 	[%rd316+22242304], %rs158;
	add.s32 	%r334, %r318, 96;
	mul.wide.u32 	%rd319, %r334, 2;
	add.s64 	%rd320, %rd1, %rd319;
	add.s32 	%r335, %r315, 12644352;
	mul.wide.u32 	%rd321, %r335, 2;
	add.s64 	%rd322, %rd2, %rd321;
	ld.global.nc.u16 	%rs159, [%rd322+231299072];
	st.global.u16 	[%rd320+22241280], %rs159;
	ld.global.nc.u16 	%rs160, [%rd322+231299136];
	st.global.u16 	[%rd320+22242304], %rs160;
	add.s32 	%r723, %r723, 8;
	setp.ne.s32 	%p10, %r723, 64;
	@%p10 bra 	$L__BB0_19;
	mov.b32 	%r724, 0;
$L__BB0_21:
	shr.u32 	%r337, %r724, 4;
	shl.b32 	%r338, %r724, 4;
	and.b32  	%r339, %r338, 128;
	mad.lo.s32 	%r340, %r337, 6144, %r1;
	add.s32 	%r341, %r340, %r339;
	mul.wide.u32 	%rd323, %r341, 2;
	add.s64 	%rd324, %rd1, %rd323;
	mad.lo.s32 	%r342, %r724, 1806336, %r2;
	mul.wide.u32 	%rd325, %r342, 2;
	add.s64 	%rd326, %rd2, %rd325;
	ld.global.nc.u16 	%rs161, [%rd326+90112];
	st.global.u16 	[%rd324+22708224], %rs161;
	ld.global.nc.u16 	%rs162, [%rd326+90176];
	st.global.u16 	[%rd324+22709248], %rs162;
	add.s32 	%r343, %r338, 16;
	and.b32  	%r344, %r343, 144;
	add.s32 	%r345, %r340, %r344;
	mul.wide.u32 	%rd327, %r345, 2;
	add.s64 	%rd328, %rd1, %rd327;
	add.s32 	%r346, %r342, 1806336;
	mul.wide.u32 	%rd329, %r346, 2;
	add.s64 	%rd330, %rd2, %rd329;
	ld.global.nc.u16 	%rs163, [%rd330+90112];
	st.global.u16 	[%rd328+22708224], %rs163;
	ld.global.nc.u16 	%rs164, [%rd330+90176];
	st.global.u16 	[%rd328+22709248], %rs164;
	add.s32 	%r347, %r338, 32;
	and.b32  	%r348, %r347, 160;
	add.s32 	%r349, %r340, %r348;
	mul.wide.u32 	%rd331, %r349, 2;
	add.s64 	%rd332, %rd1, %rd331;
	add.s32 	%r350, %r342, 3612672;
	mul.wide.u32 	%rd333, %r350, 2;
	add.s64 	%rd334, %rd2, %rd333;
	ld.global.nc.u16 	%rs165, [%rd334+90112];
	st.global.u16 	[%rd332+22708224], %rs165;
	ld.global.nc.u16 	%rs166, [%rd334+90176];
	st.global.u16 	[%rd332+22709248], %rs166;
	add.s32 	%r351, %r345, 32;
	mul.wide.u32 	%rd335, %r351, 2;
	add.s64 	%rd336, %rd1, %rd335;
	add.s32 	%r352, %r342, 5419008;
	mul.wide.u32 	%rd337, %r352, 2;
	add.s64 	%rd338, %rd2, %rd337;
	ld.global.nc.u16 	%rs167, [%rd338+90112];
	st.global.u16 	[%rd336+22708224], %rs167;
	ld.global.nc.u16 	%rs168, [%rd338+90176];
	st.global.u16 	[%rd336+22709248], %rs168;
	add.s32 	%r353, %r338, 64;
	and.b32  	%r354, %r353, 192;
	add.s32 	%r355, %r340, %r354;
	mul.wide.u32 	%rd339, %r355, 2;
	add.s64 	%rd340, %rd1, %rd339;
	add.s32 	%r356, %r342, 7225344;
	mul.wide.u32 	%rd341, %r356, 2;
	add.s64 	%rd342, %rd2, %rd341;
	ld.global.nc.u16 	%rs169, [%rd342+90112];
	st.global.u16 	[%rd340+22708224], %rs169;
	ld.global.nc.u16 	%rs170, [%rd342+90176];
	st.global.u16 	[%rd340+22709248], %rs170;
	add.s32 	%r357, %r345, 64;
	mul.wide.u32 	%rd343, %r357, 2;
	add.s64 	%rd344, %rd1, %rd343;
	add.s32 	%r358, %r342, 9031680;
	mul.wide.u32 	%rd345, %r358, 2;
	add.s64 	%rd346, %rd2, %rd345;
	ld.global.nc.u16 	%rs171, [%rd346+90112];
	st.global.u16 	[%rd344+22708224], %rs171;
	ld.global.nc.u16 	%rs172, [%rd346+90176];
	st.global.u16 	[%rd344+22709248], %rs172;
	add.s32 	%r359, %r349, 64;
	mul.wide.u32 	%rd347, %r359, 2;
	add.s64 	%rd348, %rd1, %rd347;
	add.s32 	%r360, %r342, 10838016;
	mul.wide.u32 	%rd349, %r360, 2;
	add.s64 	%rd350, %rd2, %rd349;
	ld.global.nc.u16 	%rs173, [%rd350+90112];
	st.global.u16 	[%rd348+22708224], %rs173;
	ld.global.nc.u16 	%rs174, [%rd350+90176];
	st.global.u16 	[%rd348+22709248], %rs174;
	add.s32 	%r361, %r345, 96;
	mul.wide.u32 	%rd351, %r361, 2;
	add.s64 	%rd352, %rd1, %rd351;
	add.s32 	%r362, %r342, 12644352;
	mul.wide.u32 	%rd353, %r362, 2;
	add.s64 	%rd354, %rd2, %rd353;
	ld.global.nc.u16 	%rs175, [%rd354+90112];
	st.global.u16 	[%rd352+22708224], %rs175;
	ld.global.nc.u16 	%rs176, [%rd354+90176];
	st.global.u16 	[%rd352+22709248], %rs176;
	add.s32 	%r724, %r724, 8;
	setp.ne.s32 	%p11, %r724, 64;
	@%p11 bra 	$L__BB0_21;
	mov.b32 	%r725, 0;
$L__BB0_23:
	shr.u32 	%r364, %r725, 4;
	shl.b32 	%r365, %r725, 4;
	and.b32  	%r366, %r365, 128;
	mad.lo.s32 	%r367, %r364, 6144, %r1;
	add.s32 	%r368, %r367, %r366;
	mul.wide.u32 	%rd355, %r368, 2;
	add.s64 	%rd356, %rd1, %rd355;
	mad.lo.s32 	%r369, %r725, 1806336, %r2;
	mul.wide.u32 	%rd357, %r369, 2;
	add.s64 	%rd358, %rd2, %rd357;
	ld.global.nc.u16 	%rs177, [%rd358+231301120];
	st.global.u16 	[%rd356+22757376], %rs177;
	ld.global.nc.u16 	%rs178, [%rd358+231301184];
	st.global.u16 	[%rd356+22758400], %rs178;
	add.s32 	%r370, %r365, 16;
	and.b32  	%r371, %r370, 144;
	add.s32 	%r372, %r367, %r371;
	mul.wide.u32 	%rd359, %r372, 2;
	add.s64 	%rd360, %rd1, %rd359;
	add.s32 	%r373, %r369, 1806336;
	mul.wide.u32 	%rd361, %r373, 2;
	add.s64 	%rd362, %rd2, %rd361;
	ld.global.nc.u16 	%rs179, [%rd362+231301120];
	st.global.u16 	[%rd360+22757376], %rs179;
	ld.global.nc.u16 	%rs180, [%rd362+231301184];
	st.global.u16 	[%rd360+22758400], %rs180;
	add.s32 	%r374, %r365, 32;
	and.b32  	%r375, %r374, 160;
	add.s32 	%r376, %r367, %r375;
	mul.wide.u32 	%rd363, %r376, 2;
	add.s64 	%rd364, %rd1, %rd363;
	add.s32 	%r377, %r369, 3612672;
	mul.wide.u32 	%rd365, %r377, 2;
	add.s64 	%rd366, %rd2, %rd365;
	ld.global.nc.u16 	%rs181, [%rd366+231301120];
	st.global.u16 	[%rd364+22757376], %rs181;
	ld.global.nc.u16 	%rs182, [%rd366+231301184];
	st.global.u16 	[%rd364+22758400], %rs182;
	add.s32 	%r378, %r372, 32;
	mul.wide.u32 	%rd367, %r378, 2;
	add.s64 	%rd368, %rd1, %rd367;
	add.s32 	%r379, %r369, 5419008;
	mul.wide.u32 	%rd369, %r379, 2;
	add.s64 	%rd370, %rd2, %rd369;
	ld.global.nc.u16 	%rs183, [%rd370+231301120];
	st.global.u16 	[%rd368+22757376], %rs183;
	ld.global.nc.u16 	%rs184, [%rd370+231301184];
	st.global.u16 	[%rd368+22758400], %rs184;
	add.s32 	%r380, %r365, 64;
	and.b32  	%r381, %r380, 192;
	add.s32 	%r382, %r367, %r381;
	mul.wide.u32 	%rd371, %r382, 2;
	add.s64 	%rd372, %rd1, %rd371;
	add.s32 	%r383, %r369, 7225344;
	mul.wide.u32 	%rd373, %r383, 2;
	add.s64 	%rd374, %rd2, %rd373;
	ld.global.nc.u16 	%rs185, [%rd374+231301120];
	st.global.u16 	[%rd372+22757376], %rs185;
	ld.global.nc.u16 	%rs186, [%rd374+231301184];
	st.global.u16 	[%rd372+22758400], %rs186;
	add.s32 	%r384, %r372, 64;
	mul.wide.u32 	%rd375, %r384, 2;
	add.s64 	%rd376, %rd1, %rd375;
	add.s32 	%r385, %r369, 9031680;
	mul.wide.u32 	%rd377, %r385, 2;
	add.s64 	%rd378, %rd2, %rd377;
	ld.global.nc.u16 	%rs187, [%rd378+231301120];
	st.global.u16 	[%rd376+22757376], %rs187;
	ld.global.nc.u16 	%rs188, [%rd378+231301184];
	st.global.u16 	[%rd376+22758400], %rs188;
	add.s32 	%r386, %r376, 64;
	mul.wide.u32 	%rd379, %r386, 2;
	add.s64 	%rd380, %rd1, %rd379;
	add.s32 	%r387, %r369, 10838016;
	mul.wide.u32 	%rd381, %r387, 2;
	add.s64 	%rd382, %rd2, %rd381;
	ld.global.nc.u16 	%rs189, [%rd382+231301120];
	st.global.u16 	[%rd380+22757376], %rs189;
	ld.global.nc.u16 	%rs190, [%rd382+231301184];
	st.global.u16 	[%rd380+22758400], %rs190;
	add.s32 	%r388, %r372, 96;
	mul.wide.u32 	%rd383, %r388, 2;
	add.s64 	%rd384, %rd1, %rd383;
	add.s32 	%r389, %r369, 12644352;
	mul.wide.u32 	%rd385, %r389, 2;
	add.s64 	%rd386, %rd2, %rd385;
	ld.global.nc.u16 	%rs191, [%rd386+231301120];
	st.global.u16 	[%rd384+22757376], %rs191;
	ld.global.nc.u16 	%rs192, [%rd386+231301184];
	st.global.u16 	[%rd384+22758400], %rs192;
	add.s32 	%r725, %r725, 8;
	setp.ne.s32 	%p12, %r725, 64;
	@%p12 bra 	$L__BB0_23;
	mov.b32 	%r726, 0;
$L__BB0_25:
	shr.u32 	%r391, %r726, 4;
	shl.b32 	%r392, %r726, 4;
	and.b32  	%r393, %r392, 128;
	mad.lo.s32 	%r394, %r391, 6144, %r1;
	add.s32 	%r395, %r394, %r393;
	mul.wide.u32 	%rd387, %r395, 2;
	add.s64 	%rd388, %rd1, %rd387;
	mad.lo.s32 	%r396, %r726, 1806336, %r2;
	mul.wide.u32 	%rd389, %r396, 2;
	add.s64 	%rd390, %rd2, %rd389;
	ld.global.nc.u16 	%rs193, [%rd390+172032];
	st.global.u16 	[%rd388+43352064], %rs193;
	ld.global.nc.u16 	%rs194, [%rd390+172096];
	st.global.u16 	[%rd388+43353088], %rs194;
	add.s32 	%r397, %r392, 16;
	and.b32  	%r398, %r397, 144;
	add.s32 	%r399, %r394, %r398;
	mul.wide.u32 	%rd391, %r399, 2;
	add.s64 	%rd392, %rd1, %rd391;
	add.s32 	%r400, %r396, 1806336;
	mul.wide.u32 	%rd393, %r400, 2;
	add.s64 	%rd394, %rd2, %rd393;
	ld.global.nc.u16 	%rs195, [%rd394+172032];
	st.global.u16 	[%rd392+43352064], %rs195;
	ld.global.nc.u16 	%rs196, [%rd394+172096];
	st.global.u16 	[%rd392+43353088], %rs196;
	add.s32 	%r401, %r392, 32;
	and.b32  	%r402, %r401, 160;
	add.s32 	%r403, %r394, %r402;
	mul.wide.u32 	%rd395, %r403, 2;
	add.s64 	%rd396, %rd1, %rd395;
	add.s32 	%r404, %r396, 3612672;
	mul.wide.u32 	%rd397, %r404, 2;
	add.s64 	%rd398, %rd2, %rd397;
	ld.global.nc.u16 	%rs197, [%rd398+172032];
	st.global.u16 	[%rd396+43352064], %rs197;
	ld.global.nc.u16 	%rs198, [%rd398+172096];
	st.global.u16 	[%rd396+43353088], %rs198;
	add.s32 	%r405, %r399, 32;
	mul.wide.u32 	%rd399, %r405, 2;
	add.s64 	%rd400, %rd1, %rd399;
	add.s32 	%r406, %r396, 5419008;
	mul.wide.u32 	%rd401, %r406, 2;
	add.s64 	%rd402, %rd2, %rd401;
	ld.global.nc.u16 	%rs199, [%rd402+172032];
	st.global.u16 	[%rd400+43352064], %rs199;
	ld.global.nc.u16 	%rs200, [%rd402+172096];
	st.global.u16 	[%rd400+43353088], %rs200;
	add.s32 	%r407, %r392, 64;
	and.b32  	%r408, %r407, 192;
	add.s32 	%r409, %r394, %r408;
	mul.wide.u32 	%rd403, %r409, 2;
	add.s64 	%rd404, %rd1, %rd403;
	add.s32 	%r410, %r396, 7225344;
	mul.wide.u32 	%rd405, %r410, 2;
	add.s64 	%rd406, %rd2, %rd405;
	ld.global.nc.u16 	%rs201, [%rd406+172032];
	st.global.u16 	[%rd404+43352064], %rs201;
	ld.global.nc.u16 	%rs202, [%rd406+172096];
	st.global.u16 	[%rd404+43353088], %rs202;
	add.s32 	%r411, %r399, 64;
	mul.wide.u32 	%rd407, %r411, 2;
	add.s64 	%rd408, %rd1, %rd407;
	add.s32 	%r412, %r396, 9031680;
	mul.wide.u32 	%rd409, %r412, 2;
	add.s64 	%rd410, %rd2, %rd409;
	ld.global.nc.u16 	%rs203, [%rd410+172032];
	st.global.u16 	[%rd408+43352064], %rs203;
	ld.global.nc.u16 	%rs204, [%rd410+172096];
	st.global.u16 	[%rd408+43353088], %rs204;
	add.s32 	%r413, %r403, 64;
	mul.wide.u32 	%rd411, %r413, 2;
	add.s64 	%rd412, %rd1, %rd411;
	add.s32 	%r414, %r396, 10838016;
	mul.wide.u32 	%rd413, %r414, 2;
	add.s64 	%rd414, %rd2, %rd413;
	ld.global.nc.u16 	%rs205, [%rd414+172032];
	st.global.u16 	[%rd412+43352064], %rs205;
	ld.global.nc.u16 	%rs206, [%rd414+172096];
	st.global.u16 	[%rd412+43353088], %rs206;
	add.s32 	%r415, %r399, 96;
	mul.wide.u32 	%rd415, %r415, 2;
	add.s64 	%rd416, %rd1, %rd415;
	add.s32 	%r416, %r396, 12644352;
	mul.wide.u32 	%rd417, %r416, 2;
	add.s64 	%rd418, %rd2, %rd417;
	ld.global.nc.u16 	%rs207, [%rd418+172032];
	st.global.u16 	[%rd416+43352064], %rs207;
	ld.global.nc.u16 	%rs208, [%rd418+172096];
	st.global.u16 	[%rd416+43353088], %rs208;
	add.s32 	%r726, %r726, 8;
	setp.ne.s32 	%p13, %r726, 64;
	@%p13 bra 	$L__BB0_25;
	mov.b32 	%r727, 0;
$L__BB0_27:
	shr.u32 	%r418, %r727, 4;
	shl.b32 	%r419, %r727, 4;
	and.b32  	%r420, %r419, 128;
	mad.lo.s32 	%r421, %r418, 6144, %r1;
	add.s32 	%r422, %r421, %r420;
	mul.wide.u32 	%rd419, %r422, 2;
	add.s64 	%rd420, %rd1, %rd419;
	mad.lo.s32 	%r423, %r727, 1806336, %r2;
	mul.wide.u32 	%rd421, %r423, 2;
	add.s64 	%rd422, %rd2, %rd421;
	ld.global.nc.u16 	%rs209, [%rd422+231383040];
	st.global.u16 	[%rd420+43401216], %rs209;
	ld.global.nc.u16 	%rs210, [%rd422+231383104];
	st.global.u16 	[%rd420+43402240], %rs210;
	add.s32 	%r424, %r419, 16;
	and.b32  	%r425, %r424, 144;
	add.s32 	%r426, %r421, %r425;
	mul.wide.u32 	%rd423, %r426, 2;
	add.s64 	%rd424, %rd1, %rd423;
	add.s32 	%r427, %r423, 1806336;
	mul.wide.u32 	%rd425, %r427, 2;
	add.s64 	%rd426, %rd2, %rd425;
	ld.global.nc.u16 	%rs211, [%rd426+231383040];
	st.global.u16 	[%rd424+43401216], %rs211;
	ld.global.nc.u16 	%rs212, [%rd426+231383104];
	st.global.u16 	[%rd424+43402240], %rs212;
	add.s32 	%r428, %r419, 32;
	and.b32  	%r429, %r428, 160;
	add.s32 	%r430, %r421, %r429;
	mul.wide.u32 	%rd427, %r430, 2;
	add.s64 	%rd428, %rd1, %rd427;
	add.s32 	%r431, %r423, 3612672;
	mul.wide.u32 	%rd429, %r431, 2;
	add.s64 	%rd430, %rd2, %rd429;
	ld.global.nc.u16 	%rs213, [%rd430+231383040];
	st.global.u16 	[%rd428+43401216], %rs213;
	ld.global.nc.u16 	%rs214, [%rd430+231383104];
	st.global.u16 	[%rd428+43402240], %rs214;
	add.s32 	%r432, %r426, 32;
	mul.wide.u32 	%rd431, %r432, 2;
	add.s64 	%rd432, %rd1, %rd431;
	add.s32 	%r433, %r423, 5419008;
	mul.wide.u32 	%rd433, %r433, 2;
	add.s64 	%rd434, %rd2, %rd433;
	ld.global.nc.u16 	%rs215, [%rd434+231383040];
	st.global.u16 	[%rd432+43401216], %rs215;
	ld.global.nc.u16 	%rs216, [%rd434+231383104];
	st.global.u16 	[%rd432+43402240], %rs216;
	add.s32 	%r434, %r419, 64;
	and.b32  	%r435, %r434, 192;
	add.s32 	%r436, %r421, %r435;
	mul.wide.u32 	%rd435, %r436, 2;
	add.s64 	%rd436, %rd1, %rd435;
	add.s32 	%r437, %r423, 7225344;
	mul.wide.u32 	%rd437, %r437, 2;
	add.s64 	%rd438, %rd2, %rd437;
	ld.global.nc.u16 	%rs217, [%rd438+231383040];
	st.global.u16 	[%rd436+43401216], %rs217;
	ld.global.nc.u16 	%rs218, [%rd438+231383104];
	st.global.u16 	[%rd436+43402240], %rs218;
	add.s32 	%r438, %r426, 64;
	mul.wide.u32 	%rd439, %r438, 2;
	add.s64 	%rd440, %rd1, %rd439;
	add.s32 	%r439, %r423, 9031680;
	mul.wide.u32 	%rd441, %r439, 2;
	add.s64 	%rd442, %rd2, %rd441;
	ld.global.nc.u16 	%rs219, [%rd442+231383040];
	st.global.u16 	[%rd440+43401216], %rs219;
	ld.global.nc.u16 	%rs220, [%rd442+231383104];
	st.global.u16 	[%rd440+43402240], %rs220;
	add.s32 	%r440, %r430, 64;
	mul.wide.u32 	%rd443, %r440, 2;
	add.s64 	%rd444, %rd1, %rd443;
	add.s32 	%r441, %r423, 10838016;
	mul.wide.u32 	%rd445, %r441, 2;
	add.s64 	%rd446, %rd2, %rd445;
	ld.global.nc.u16 	%rs221, [%rd446+231383040];
	st.global.u16 	[%rd444+43401216], %rs221;
	ld.global.nc.u16 	%rs222, [%rd446+231383104];
	st.global.u16 	[%rd444+43402240], %rs222;
	add.s32 	%r442, %r426, 96;
	mul.wide.u32 	%rd447, %r442, 2;
	add.s64 	%rd448, %rd1, %rd447;
	add.s32 	%r443, %r423, 12644352;
	mul.wide.u32 	%rd449, %r443, 2;
	add.s64 	%rd450, %rd2, %rd449;
	ld.global.nc.u16 	%rs223, [%rd450+231383040];
	st.global.u16 	[%rd448+43401216], %rs223;
	ld.global.nc.u16 	%rs224, [%rd450+231383104];
	st.global.u16 	[%rd448+43402240], %rs224;
	add.s32 	%r727, %r727, 8;
	setp.ne.s32 	%p14, %r727, 64;
	@%p14 bra 	$L__BB0_27;
	mov.b32 	%r728, 0;
$L__BB0_29:
	shr.u32 	%r445, %r728, 4;
	shl.b32 	%r446, %r728, 4;
	and.b32  	%r447, %r446, 128;
	mad.lo.s32 	%r448, %r445, 6144, %r1;
	add.s32 	%r449, %r448, %r447;
	mul.wide.u32 	%rd451, %r449, 2;
	add.s64 	%rd452, %rd1, %rd451;
	mad.lo.s32 	%r450, %r728, 1806336, %r2;
	mul.wide.u32 	%rd453, %r450, 2;
	add.s64 	%rd454, %rd2, %rd453;
	ld.global.nc.u16 	%rs225, [%rd454+174080];
	st.global.u16 	[%rd452+43868160], %rs225;
	ld.global.nc.u16 	%rs226, [%rd454+174144];
	st.global.u16 	[%rd452+43869184], %rs226;
	add.s32 	%r451, %r446, 16;
	and.b32  	%r452, %r451, 144;
	add.s32 	%r453, %r448, %r452;
	mul.wide.u32 	%rd455, %r453, 2;
	add.s64 	%rd456, %rd1, %rd455;
	add.s32 	%r454, %r450, 1806336;
	mul.wide.u32 	%rd457, %r454, 2;
	add.s64 	%rd458, %rd2, %rd457;
	ld.global.nc.u16 	%rs227, [%rd458+174080];
	st.global.u16 	[%rd456+43868160], %rs227;
	ld.global.nc.u16 	%rs228, [%rd458+174144];
	st.global.u16 	[%rd456+43869184], %rs228;
	add.s32 	%r455, %r446, 32;
	and.b32  	%r456, %r455, 160;
	add.s32 	%r457, %r448, %r456;
	mul.wide.u32 	%rd459, %r457, 2;
	add.s64 	%rd460, %rd1, %rd459;
	add.s32 	%r458, %r450, 3612672;
	mul.wide.u32 	%rd461, %r458, 2;
	add.s64 	%rd462, %rd2, %rd461;
	ld.global.nc.u16 	%rs229, [%rd462+174080];
	st.global.u16 	[%rd460+43868160], %rs229;
	ld.global.nc.u16 	%rs230, [%rd462+174144];
	st.global.u16 	[%rd460+43869184], %rs230;
	add.s32 	%r459, %r453, 32;
	mul.wide.u32 	%rd463, %r459, 2;
	add.s64 	%rd464, %rd1, %rd463;
	add.s32 	%r460, %r450, 5419008;
	mul.wide.u32 	%rd465, %r460, 2;
	add.s64 	%rd466, %rd2, %rd465;
	ld.global.nc.u16 	%rs231, [%rd466+174080];
	st.global.u16 	[%rd464+43868160], %rs231;
	ld.global.nc.u16 	%rs232, [%rd466+174144];
	st.global.u16 	[%rd464+43869184], %rs232;
	add.s32 	%r461, %r446, 64;
	and.b32  	%r462, %r461, 192;
	add.s32 	%r463, %r448, %r462;
	mul.wide.u32 	%rd467, %r463, 2;
	add.s64 	%rd468, %rd1, %rd467;
	add.s32 	%r464, %r450, 7225344;
	mul.wide.u32 	%rd469, %r464, 2;
	add.s64 	%rd470, %rd2, %rd469;
	ld.global.nc.u16 	%rs233, [%rd470+174080];
	st.global.u16 	[%rd468+43868160], %rs233;
	ld.global.nc.u16 	%rs234, [%rd470+174144];
	st.global.u16 	[%rd468+43869184], %rs234;
	add.s32 	%r465, %r453, 64;
	mul.wide.u32 	%rd471, %r465, 2;
	add.s64 	%rd472, %rd1, %rd471;
	add.s32 	%r466, %r450, 9031680;
	mul.wide.u32 	%rd473, %r466, 2;
	add.s64 	%rd474, %rd2, %rd473;
	ld.global.nc.u16 	%rs235, [%rd474+174080];
	st.global.u16 	[%rd472+43868160], %rs235;
	ld.global.nc.u16 	%rs236, [%rd474+174144];
	st.global.u16 	[%rd472+43869184], %rs236;
	add.s32 	%r467, %r457, 64;
	mul.wide.u32 	%rd475, %r467, 2;
	add.s64 	%rd476, %rd1, %rd475;
	add.s32 	%r468, %r450, 10838016;
	mul.wide.u32 	%rd477, %r468, 2;
	add.s64 	%rd478, %rd2, %rd477;
	ld.global.nc.u16 	%rs237, [%rd478+174080];
	st.global.u16 	[%rd476+43868160], %rs237;
	ld.global.nc.u16 	%rs238, [%rd478+174144];
	st.global.u16 	[%rd476+43869184], %rs238;
	add.s32 	%r469, %r453, 96;
	mul.wide.u32 	%rd479, %r469, 2;
	add.s64 	%rd480, %rd1, %rd479;
	add.s32 	%r470, %r450, 12644352;
	mul.wide.u32 	%rd481, %r470, 2;
	add.s64 	%rd482, %rd2, %rd481;
	ld.global.nc.u16 	%rs239, [%rd482+174080];
	st.global.u16 	[%rd480+43868160], %rs239;
	ld.global.nc.u16 	%rs240, [%rd482+174144];
	st.global.u16 	[%rd480+43869184], %rs240;
	add.s32 	%r728, %r728, 8;
	setp.ne.s32 	%p15, %r728, 64;
	@%p15 bra 	$L__BB0_29;
	mov.b32 	%r729, 0;
$L__BB0_31:
	shr.u32 	%r472, %r729, 4;
	shl.b32 	%r473, %r729, 4;
	and.b32  	%r474, %r473, 128;
	mad.lo.s32 	%r475, %r472, 6144, %r1;
	add.s32 	%r476, %r475, %r474;
	mul.wide.u32 	%rd483, %r476, 2;
	add.s64 	%rd484, %rd1, %rd483;
	mad.lo.s32 	%r477, %r729, 1806336, %r2;
	mul.wide.u32 	%rd485, %r477, 2;
	add.s64 	%rd486, %rd2, %rd485;
	ld.global.nc.u16 	%rs241, [%rd486+231385088];
	st.global.u16 	[%rd484+43917312], %rs241;
	ld.global.nc.u16 	%rs242, [%rd486+231385152];
	st.global.u16 	[%rd484+43918336], %rs242;
	add.s32 	%r478, %r473, 16;
	and.b32  	%r479, %r478, 144;
	add.s32 	%r480, %r475, %r479;
	mul.wide.u32 	%rd487, %r480, 2;
	add.s64 	%rd488, %rd1, %rd487;
	add.s32 	%r481, %r477, 1806336;
	mul.wide.u32 	%rd489, %r481, 2;
	add.s64 	%rd490, %rd2, %rd489;
	ld.global.nc.u16 	%rs243, [%rd490+231385088];
	st.global.u16 	[%rd488+43917312], %rs243;
	ld.global.nc.u16 	%rs244, [%rd490+231385152];
	st.global.u16 	[%rd488+43918336], %rs244;
	add.s32 	%r482, %r473, 32;
	and.b32  	%r483, %r482, 160;
	add.s32 	%r484, %r475, %r483;
	mul.wide.u32 	%rd491, %r484, 2;
	add.s64 	%rd492, %rd1, %rd491;
	add.s32 	%r485, %r477, 3612672;
	mul.wide.u32 	%rd493, %r485, 2;
	add.s64 	%rd494, %rd2, %rd493;
	ld.global.nc.u16 	%rs245, [%rd494+231385088];
	st.global.u16 	[%rd492+43917312], %rs245;
	ld.global.nc.u16 	%rs246, [%rd494+231385152];
	st.global.u16 	[%rd492+43918336], %rs246;
	add.s32 	%r486, %r480, 32;
	mul.wide.u32 	%rd495, %r486, 2;
	add.s64 	%rd496, %rd1, %rd495;
	add.s32 	%r487, %r477, 5419008;
	mul.wide.u32 	%rd497, %r487, 2;
	add.s64 	%rd498, %rd2, %rd497;
	ld.global.nc.u16 	%rs247, [%rd498+231385088];
	st.global.u16 	[%rd496+43917312], %rs247;
	ld.global.nc.u16 	%rs248, [%rd498+231385152];
	st.global.u16 	[%rd496+43918336], %rs248;
	add.s32 	%r488, %r473, 64;
	and.b32  	%r489, %r488, 192;
	add.s32 	%r490, %r475, %r489;
	mul.wide.u32 	%rd499, %r490, 2;
	add.s64 	%rd500, %rd1, %rd499;
	add.s32 	%r491, %r477, 7225344;
	mul.wide.u32 	%rd501, %r491, 2;
	add.s64 	%rd502, %rd2, %rd501;
	ld.global.nc.u16 	%rs249, [%rd502+231385088];
	st.global.u16 	[%rd500+43917312], %rs249;
	ld.global.nc.u16 	%rs250, [%rd502+231385152];
	st.global.u16 	[%rd500+43918336], %rs250;
	add.s32 	%r492, %r480, 64;
	mul.wide.u32 	%rd503, %r492, 2;
	add.s64 	%rd504, %rd1, %rd503;
	add.s32 	%r493, %r477, 9031680;
	mul.wide.u32 	%rd505, %r493, 2;
	add.s64 	%rd506, %rd2, %rd505;
	ld.global.nc.u16 	%rs251, [%rd506+231385088];
	st.global.u16 	[%rd504+43917312], %rs251;
	ld.global.nc.u16 	%rs252, [%rd506+231385152];
	st.global.u16 	[%rd504+43918336], %rs252;
	add.s32 	%r494, %r484, 64;
	mul.wide.u32 	%rd507, %r494, 2;
	add.s64 	%rd508, %rd1, %rd507;
	add.s32 	%r495, %r477, 10838016;
	mul.wide.u32 	%rd509, %r495, 2;
	add.s64 	%rd510, %rd2, %rd509;
	ld.global.nc.u16 	%rs253, [%rd510+231385088];
	st.global.u16 	[%rd508+43917312], %rs253;
	ld.global.nc.u16 	%rs254, [%rd510+231385152];
	st.global.u16 	[%rd508+43918336], %rs254;
	add.s32 	%r496, %r480, 96;
	mul.wide.u32 	%rd511, %r496, 2;
	add.s64 	%rd512, %rd1, %rd511;
	add.s32 	%r497, %r477, 12644352;
	mul.wide.u32 	%rd513, %r497, 2;
	add.s64 	%rd514, %rd2, %rd513;
	ld.global.nc.u16 	%rs255, [%rd514+231385088];
	st.global.u16 	[%rd512+43917312], %rs255;
	ld.global.nc.u16 	%rs256, [%rd514+231385152];
	st.global.u16 	[%rd512+43918336], %rs256;
	add.s32 	%r729, %r729, 8;
	setp.ne.s32 	%p16, %r729, 64;
	@%p16 bra 	$L__BB0_31;
	mov.b32 	%r730, 0;
$L__BB0_33:
	shr.u32 	%r499, %r730, 4;
	shl.b32 	%r500, %r730, 4;
	and.b32  	%r501, %r500, 128;
	mad.lo.s32 	%r502, %r499, 6144, %r1;
	add.s32 	%r503, %r502, %r501;
	mul.wide.u32 	%rd515, %r503, 2;
	add.s64 	%rd516, %rd1, %rd515;
	mad.lo.s32 	%r504, %r730, 1806336, %r2;
	mul.wide.u32 	%rd517, %r504, 2;
	add.s64 	%rd518, %rd2, %rd517;
	ld.global.nc.u16 	%rs257, [%rd518+176128];
	st.global.u16 	[%rd516+44384256], %rs257;
	ld.global.nc.u16 	%rs258, [%rd518+176192];
	st.global.u16 	[%rd516+44385280], %rs258;
	add.s32 	%r505, %r500, 16;
	and.b32  	%r506, %r505, 144;
	add.s32 	%r507, %r502, %r506;
	mul.wide.u32 	%rd519, %r507, 2;
	add.s64 	%rd520, %rd1, %rd519;
	add.s32 	%r508, %r504, 1806336;
	mul.wide.u32 	%rd521, %r508, 2;
	add.s64 	%rd522, %rd2, %rd521;
	ld.global.nc.u16 	%rs259, [%rd522+176128];
	st.global.u16 	[%rd520+44384256], %rs259;
	ld.global.nc.u16 	%rs260, [%rd522+176192];
	st.global.u16 	[%rd520+44385280], %rs260;
	add.s32 	%r509, %r500, 32;
	and.b32  	%r510, %r509, 160;
	add.s32 	%r511, %r502, %r510;
	mul.wide.u32 	%rd523, %r511, 2;
	add.s64 	%rd524, %rd1, %rd523;
	add.s32 	%r512, %r504, 3612672;
	mul.wide.u32 	%rd525, %r512, 2;
	add.s64 	%rd526, %rd2, %rd525;
	ld.global.nc.u16 	%rs261, [%rd526+176128];
	st.global.u16 	[%rd524+44384256], %rs261;
	ld.global.nc.u16 	%rs262, [%rd526+176192];
	st.global.u16 	[%rd524+44385280], %rs262;
	add.s32 	%r513, %r507, 32;
	mul.wide.u32 	%rd527, %r513, 2;
	add.s64 	%rd528, %rd1, %rd527;
	add.s32 	%r514, %r504, 5419008;
	mul.wide.u32 	%rd529, %r514, 2;
	add.s64 	%rd530, %rd2, %rd529;
	ld.global.nc.u16 	%rs263, [%rd530+176128];
	st.global.u16 	[%rd528+44384256], %rs263;
	ld.global.nc.u16 	%rs264, [%rd530+176192];
	st.global.u16 	[%rd528+44385280], %rs264;
	add.s32 	%r515, %r500, 64;
	and.b32  	%r516, %r515, 192;
	add.s32 	%r517, %r502, %r516;
	mul.wide.u32 	%rd531, %r517, 2;
	add.s64 	%rd532, %rd1, %rd531;
	add.s32 	%r518, %r504, 7225344;
	mul.wide.u32 	%rd533, %r518, 2;
	add.s64 	%rd534, %rd2, %rd533;
	ld.global.nc.u16 	%rs265, [%rd534+176128];
	st.global.u16 	[%rd532+44384256], %rs265;
	ld.global.nc.u16 	%rs266, [%rd534+176192];
	st.global.u16 	[%rd532+44385280], %rs266;
	add.s32 	%r519, %r507, 64;
	mul.wide.u32 	%rd535, %r519, 2;
	add.s64 	%rd536, %rd1, %rd535;
	add.s32 	%r520, %r504, 9031680;
	mul.wide.u32 	%rd537, %r520, 2;
	add.s64 	%rd538, %rd2, %rd537;
	ld.global.nc.u16 	%rs267, [%rd538+176128];
	st.global.u16 	[%rd536+44384256], %rs267;
	ld.global.nc.u16 	%rs268, [%rd538+176192];
	st.global.u16 	[%rd536+44385280], %rs268;
	add.s32 	%r521, %r511, 64;
	mul.wide.u32 	%rd539, %r521, 2;
	add.s64 	%rd540, %rd1, %rd539;
	add.s32 	%r522, %r504, 10838016;
	mul.wide.u32 	%rd541, %r522, 2;
	add.s64 	%rd542, %rd2, %rd541;
	ld.global.nc.u16 	%rs269, [%rd542+176128];
	st.global.u16 	[%rd540+44384256], %rs269;
	ld.global.nc.u16 	%rs270, [%rd542+176192];
	st.global.u16 	[%rd540+44385280], %rs270;
	add.s32 	%r523, %r507, 96;
	mul.wide.u32 	%rd543, %r523, 2;
	add.s64 	%rd544, %rd1, %rd543;
	add.s32 	%r524, %r504, 12644352;
	mul.wide.u32 	%rd545, %r524, 2;
	add.s64 	%rd546, %rd2, %rd545;
	ld.global.nc.u16 	%rs271, [%rd546+176128];
	st.global.u16 	[%rd544+44384256], %rs271;
	ld.global.nc.u16 	%rs272, [%rd546+176192];
	st.global.u16 	[%rd544+44385280], %rs272;
	add.s32 	%r730, %r730, 8;
	setp.ne.s32 	%p17, %r730, 64;
	@%p17 bra 	$L__BB0_33;
	mov.b32 	%r731, 0;
$L__BB0_35:
	shr.u32 	%r526, %r731, 4;
	shl.b32 	%r527, %r731, 4;
	and.b32  	%r528, %r527, 128;
	mad.lo.s32 	%r529, %r526, 6144, %r1;
	add.s32 	%r530, %r529, %r528;
	mul.wide.u32 	%rd547, %r530, 2;
	add.s64 	%rd548, %rd1, %rd547;
	mad.lo.s32 	%r531, %r731, 1806336, %r2;
	mul.wide.u32 	%rd549, %r531, 2;
	add.s64 	%rd550, %rd2, %rd549;
	ld.global.nc.u16 	%rs273, [%rd550+231387136];
	st.global.u16 	[%rd548+44433408], %rs273;
	ld.global.nc.u16 	%rs274, [%rd550+231387200];
	st.global.u16 	[%rd548+44434432], %rs274;
	add.s32 	%r532, %r527, 16;
	and.b32  	%r533, %r532, 144;
	add.s32 	%r534, %r529, %r533;
	mul.wide.u32 	%rd551, %r534, 2;
	add.s64 	%rd552, %rd1, %rd551;
	add.s32 	%r535, %r531, 1806336;
	mul.wide.u32 	%rd553, %r535, 2;
	add.s64 	%rd554, %rd2, %rd553;
	ld.global.nc.u16 	%rs275, [%rd554+231387136];
	st.global.u16 	[%rd552+44433408], %rs275;
	ld.global.nc.u16 	%rs276, [%rd554+231387200];
	st.global.u16 	[%rd552+44434432], %rs276;
	add.s32 	%r536, %r527, 32;
	and.b32  	%r537, %r536, 160;
	add.s32 	%r538, %r529, %r537;
	mul.wide.u32 	%rd555, %r538, 2;
	add.s64 	%rd556, %rd1, %rd555;
	add.s32 	%r539, %r531, 3612672;
	mul.wide.u32 	%rd557, %r539, 2;
	add.s64 	%rd558, %rd2, %rd557;
	ld.global.nc.u16 	%rs277, [%rd558+231387136];
	st.global.u16 	[%rd556+44433408], %rs277;
	ld.global.nc.u16 	%rs278, [%rd558+231387200];
	st.global.u16 	[%rd556+44434432], %rs278;
	add.s32 	%r540, %r534, 32;
	mul.wide.u32 	%rd559, %r540, 2;
	add.s64 	%rd560, %rd1, %rd559;
	add.s32 	%r541, %r531, 5419008;
	mul.wide.u32 	%rd561, %r541, 2;
	add.s64 	%rd562, %rd2, %rd561;
	ld.global.nc.u16 	%rs279, [%rd562+231387136];
	st.global.u16 	[%rd560+44433408], %rs279;
	ld.global.nc.u16 	%rs280, [%rd562+231387200];
	st.global.u16 	[%rd560+44434432], %rs280;
	add.s32 	%r542, %r527, 64;
	and.b32  	%r543, %r542, 192;
	add.s32 	%r544, %r529, %r543;
	mul.wide.u32 	%rd563, %r544, 2;
	add.s64 	%rd564, %rd1, %rd563;
	add.s32 	%r545, %r531, 7225344;
	mul.wide.u32 	%rd565, %r545, 2;
	add.s64 	%rd566, %rd2, %rd565;
	ld.global.nc.u16 	%rs281, [%rd566+231387136];
	st.global.u16 	[%rd564+44433408], %rs281;
	ld.global.nc.u16 	%rs282, [%rd566+231387200];
	st.global.u16 	[%rd564+44434432], %rs282;
	add.s32 	%r546, %r534, 64;
	mul.wide.u32 	%rd567, %r546, 2;
	add.s64 	%rd568, %rd1, %rd567;
	add.s32 	%r547, %r531, 9031680;
	mul.wide.u32 	%rd569, %r547, 2;
	add.s64 	%rd570, %rd2, %rd569;
	ld.global.nc.u16 	%rs283, [%rd570+231387136];
	st.global.u16 	[%rd568+44433408], %rs283;
	ld.global.nc.u16 	%rs284, [%rd570+231387200];
	st.global.u16 	[%rd568+44434432], %rs284;
	add.s32 	%r548, %r538, 64;
	mul.wide.u32 	%rd571, %r548, 2;
	add.s64 	%rd572, %rd1, %rd571;
	add.s32 	%r549, %r531, 10838016;
	mul.wide.u32 	%rd573, %r549, 2;
	add.s64 	%rd574, %rd2, %rd573;
	ld.global.nc.u16 	%rs285, [%rd574+231387136];
	st.global.u16 	[%rd572+44433408], %rs285;
	ld.global.nc.u16 	%rs286, [%rd574+231387200];
	st.global.u16 	[%rd572+44434432], %rs286;
	add.s32 	%r550, %r534, 96;
	mul.wide.u32 	%rd575, %r550, 2;
	add.s64 	%rd576, %rd1, %rd575;
	add.s32 	%r551, %r531, 12644352;
	mul.wide.u32 	%rd577, %r551, 2;
	add.s64 	%rd578, %rd2, %rd577;
	ld.global.nc.u16 	%rs287, [%rd578+231387136];
	st.global.u16 	[%rd576+44433408], %rs287;
	ld.global.nc.u16 	%rs288, [%rd578+231387200];
	st.global.u16 	[%rd576+44434432], %rs288;
	add.s32 	%r731, %r731, 8;
	setp.ne.s32 	%p18, %r731, 64;
	@%p18 bra 	$L__BB0_35;
	mov.b32 	%r732, 0;
$L__BB0_37:
	shr.u32 	%r553, %r732, 4;
	shl.b32 	%r554, %r732, 4;
	and.b32  	%r555, %r554, 128;
	mad.lo.s32 	%r556, %r553, 6144, %r1;
	add.s32 	%r557, %r556, %r555;
	mul.wide.u32 	%rd579, %r557, 2;
	add.s64 	%rd580, %rd1, %rd579;
	mad.lo.s32 	%r558, %r732, 1806336, %r2;
	mul.wide.u32 	%rd581, %r558, 2;
	add.s64 	%rd582, %rd2, %rd581;
	ld.global.nc.u16 	%rs289, [%rd582+258048];
	st.global.u16 	[%rd580+65028096], %rs289;
	ld.global.nc.u16 	%rs290, [%rd582+258112];
	st.global.u16 	[%rd580+65029120], %rs290;
	add.s32 	%r559, %r554, 16;
	and.b32  	%r560, %r559, 144;
	add.s32 	%r561, %r556, %r560;
	mul.wide.u32 	%rd583, %r561, 2;
	add.s64 	%rd584, %rd1, %rd583;
	add.s32 	%r562, %r558, 1806336;
	mul.wide.u32 	%rd585, %r562, 2;
	add.s64 	%rd586, %rd2, %rd585;
	ld.global.nc.u16 	%rs291, [%rd586+258048];
	st.global.u16 	[%rd584+65028096], %rs291;
	ld.global.nc.u16 	%rs292, [%rd586+258112];
	st.global.u16 	[%rd584+65029120], %rs292;
	add.s32 	%r563, %r554, 32;
	and.b32  	%r564, %r563, 160;
	add.s32 	%r565, %r556, %r564;
	mul.wide.u32 	%rd587, %r565, 2;
	add.s64 	%rd588, %rd1, %rd587;
	add.s32 	%r566, %r558, 3612672;
	mul.wide.u32 	%rd589, %r566, 2;
	add.s64 	%rd590, %rd2, %rd589;
	ld.global.nc.u16 	%rs293, [%rd590+258048];
	st.global.u16 	[%rd588+65028096], %rs293;
	ld.global.nc.u16 	%rs294, [%rd590+258112];
	st.global.u16 	[%rd588+65029120], %rs294;
	add.s32 	%r567, %r561, 32;
	mul.wide.u32 	%rd591, %r567, 2;
	add.s64 	%rd592, %rd1, %rd591;
	add.s32 	%r568, %r558, 5419008;
	mul.wide.u32 	%rd593, %r568, 2;
	add.s64 	%rd594, %rd2, %rd593;
	ld.global.nc.u16 	%rs295, [%rd594+258048];
	st.global.u16 	[%rd592+65028096], %rs295;
	ld.global.nc.u16 	%rs296, [%rd594+258112];
	st.global.u16 	[%rd592+65029120], %rs296;
	add.s32 	%r569, %r554, 64;
	and.b32  	%r570, %r569, 192;
	add.s32 	%r571, %r556, %r570;
	mul.wide.u32 	%rd595, %r571, 2;
	add.s64 	%rd596, %rd1, %rd595;
	add.s32 	%r572, %r558, 7225344;
	mul.wide.u32 	%rd597, %r572, 2;
	add.s64 	%rd598, %rd2, %rd597;
	ld.global.nc.u16 	%rs297, [%rd598+258048];
	st.global.u16 	[%rd596+65028096], %rs297;
	ld.global.nc.u16 	%rs298, [%rd598+258112];
	st.global.u16 	[%rd596+65029120], %rs298;
	add.s32 	%r573, %r561, 64;
	mul.wide.u32 	%rd599, %r573, 2;
	add.s64 	%rd600, %rd1, %rd599;
	add.s32 	%r574, %r558, 9031680;
	mul.wide.u32 	%rd601, %r574, 2;
	add.s64 	%rd602, %rd2, %rd601;
	ld.global.nc.u16 	%rs299, [%rd602+258048];
	st.global.u16 	[%rd600+65028096], %rs299;
	ld.global.nc.u16 	%rs300, [%rd602+258112];
	st.global.u16 	[%rd600+65029120], %rs300;
	add.s32 	%r575, %r565, 64;
	mul.wide.u32 	%rd603, %r575, 2;
	add.s64 	%rd604, %rd1, %rd603;
	add.s32 	%r576, %r558, 10838016;
	mul.wide.u32 	%rd605, %r576, 2;
	add.s64 	%rd606, %rd2, %rd605;
	ld.global.nc.u16 	%rs301, [%rd606+258048];
	st.global.u16 	[%rd604+65028096], %rs301;
	ld.global.nc.u16 	%rs302, [%rd606+258112];
	st.global.u16 	[%rd604+65029120], %rs302;
	add.s32 	%r577, %r561, 96;
	mul.wide.u32 	%rd607, %r577, 2;
	add.s64 	%rd608, %rd1, %rd607;
	add.s32 	%r578, %r558, 12644352;
	mul.wide.u32 	%rd609, %r578, 2;
	add.s64 	%rd610, %rd2, %rd609;
	ld.global.nc.u16 	%rs303, [%rd610+258048];
	st.global.u16 	[%rd608+65028096], %rs303;
	ld.global.nc.u16 	%rs304, [%rd610+258112];
	st.global.u16 	[%rd608+65029120], %rs304;
	add.s32 	%r732, %r732, 8;
	setp.ne.s32 	%p19, %r732, 64;
	@%p19 bra 	$L__BB0_37;
	mov.b32 	%r733, 0;
$L__BB0_39:
	shr.u32 	%r580, %r733, 4;
	shl.b32 	%r581, %r733, 4;
	and.b32  	%r582, %r581, 128;
	mad.lo.s32 	%r583, %r580, 6144, %r1;
	add.s32 	%r584, %r583, %r582;
	mul.wide.u32 	%rd611, %r584, 2;
	add.s64 	%rd612, %rd1, %rd611;
	mad.lo.s32 	%r585, %r733, 1806336, %r2;
	mul.wide.u32 	%rd613, %r585, 2;
	add.s64 	%rd614, %rd2, %rd613;
	ld.global.nc.u16 	%rs305, [%rd614+231469056];
	st.global.u16 	[%rd612+65077248], %rs305;
	ld.global.nc.u16 	%rs306, [%rd614+231469120];
	st.global.u16 	[%rd612+65078272], %rs306;
	add.s32 	%r586, %r581, 16;
	and.b32  	%r587, %r586, 144;
	add.s32 	%r588, %r583, %r587;
	mul.wide.u32 	%rd615, %r588, 2;
	add.s64 	%rd616, %rd1, %rd615;
	add.s32 	%r589, %r585, 1806336;
	mul.wide.u32 	%rd617, %r589, 2;
	add.s64 	%rd618, %rd2, %rd617;
	ld.global.nc.u16 	%rs307, [%rd618+231469056];
	st.global.u16 	[%rd616+65077248], %rs307;
	ld.global.nc.u16 	%rs308, [%rd618+231469120];
	st.global.u16 	[%rd616+65078272], %rs308;
	add.s32 	%r590, %r581, 32;
	and.b32  	%r591, %r590, 160;
	add.s32 	%r592, %r583, %r591;
	mul.wide.u32 	%rd619, %r592, 2;
	add.s64 	%rd620, %rd1, %rd619;
	add.s32 	%r593, %r585, 3612672;
	mul.wide.u32 	%rd621, %r593, 2;
	add.s64 	%rd622, %rd2, %rd621;
	ld.global.nc.u16 	%rs309, [%rd622+231469056];
	st.global.u16 	[%rd620+65077248], %rs309;
	ld.global.nc.u16 	%rs310, [%rd622+231469120];
	st.global.u16 	[%rd620+65078272], %rs310;
	add.s32 	%r594, %r588, 32;
	mul.wide.u32 	%rd623, %r594, 2;
	add.s64 	%rd624, %rd1, %rd623;
	add.s32 	%r595, %r585, 5419008;
	mul.wide.u32 	%rd625, %r595, 2;
	add.s64 	%rd626, %rd2, %rd625;
	ld.global.nc.u16 	%rs311, [%rd626+231469056];
	st.global.u16 	[%rd624+65077248], %rs311;
	ld.global.nc.u16 	%rs312, [%rd626+231469120];
	st.global.u16 	[%rd624+65078272], %rs312;
	add.s32 	%r596, %r581, 64;
	and.b32  	%r597, %r596, 192;
	add.s32 	%r598, %r583, %r597;
	mul.wide.u32 	%rd627, %r598, 2;
	add.s64 	%rd628, %rd1, %rd627;
	add.s32 	%r599, %r585, 7225344;
	mul.wide.u32 	%rd629, %r599, 2;
	add.s64 	%rd630, %rd2, %rd629;
	ld.global.nc.u16 	%rs313, [%rd630+231469056];
	st.global.u16 	[%rd628+65077248], %rs313;
	ld.global.nc.u16 	%rs314, [%rd630+231469120];
	st.global.u16 	[%rd628+65078272], %rs314;
	add.s32 	%r600, %r588, 64;
	mul.wide.u32 	%rd631, %r600, 2;
	add.s64 	%rd632, %rd1, %rd631;
	add.s32 	%r601, %r585, 9031680;
	mul.wide.u32 	%rd633, %r601, 2;
	add.s64 	%rd634, %rd2, %rd633;
	ld.global.nc.u16 	%rs315, [%rd634+231469056];
	st.global.u16 	[%rd632+65077248], %rs315;
	ld.global.nc.u16 	%rs316, [%rd634+231469120];
	st.global.u16 	[%rd632+65078272], %rs316;
	add.s32 	%r602, %r592, 64;
	mul.wide.u32 	%rd635, %r602, 2;
	add.s64 	%rd636, %rd1, %rd635;
	add.s32 	%r603, %r585, 10838016;
	mul.wide.u32 	%rd637, %r603, 2;
	add.s64 	%rd638, %rd2, %rd637;
	ld.global.nc.u16 	%rs317, [%rd638+231469056];
	st.global.u16 	[%rd636+65077248], %rs317;
	ld.global.nc.u16 	%rs318, [%rd638+231469120];
	st.global.u16 	[%rd636+65078272], %rs318;
	add.s32 	%r604, %r588, 96;
	mul.wide.u32 	%rd639, %r604, 2;
	add.s64 	%rd640, %rd1, %rd639;
	add.s32 	%r605, %r585, 12644352;
	mul.wide.u32 	%rd641, %r605, 2;
	add.s64 	%rd642, %rd2, %rd641;
	ld.global.nc.u16 	%rs319, [%rd642+231469056];
	st.global.u16 	[%rd640+65077248], %rs319;
	ld.global.nc.u16 	%rs320, [%rd642+231469120];
	st.global.u16 	[%rd640+65078272], %rs320;
	add.s32 	%r733, %r733, 8;
	setp.ne.s32 	%p20, %r733, 64;
	@%p20 bra 	$L__BB0_39;
	mov.b32 	%r734, 0;
$L__BB0_41:
	shr.u32 	%r607, %r734, 4;
	shl.b32 	%r608, %r734, 4;
	and.b32  	%r609, %r608, 128;
	mad.lo.s32 	%r610, %r607, 6144, %r1;
	add.s32 	%r611, %r610, %r609;
	mul.wide.u32 	%rd643, %r611, 2;
	add.s64 	%rd644, %rd1, %rd643;
	mad.lo.s32 	%r612, %r734, 1806336, %r2;
	mul.wide.u32 	%rd645, %r612, 2;
	add.s64 	%rd646, %rd2, %rd645;
	ld.global.nc.u16 	%rs321, [%rd646+260096];
	st.global.u16 	[%rd644+65544192], %rs321;
	ld.global.nc.u16 	%rs322, [%rd646+260160];
	st.global.u16 	[%rd644+65545216], %rs322;
	add.s32 	%r613, %r608, 16;
	and.b32  	%r614, %r613, 144;
	add.s32 	%r615, %r610, %r614;
	mul.wide.u32 	%rd647, %r615, 2;
	add.s64 	%rd648, %rd1, %rd647;
	add.s32 	%r616, %r612, 1806336;
	mul.wide.u32 	%rd649, %r616, 2;
	add.s64 	%rd650, %rd2, %rd649;
	ld.global.nc.u16 	%rs323, [%rd650+260096];
	st.global.u16 	[%rd648+65544192], %rs323;
	ld.global.nc.u16 	%rs324, [%rd650+260160];
	st.global.u16 	[%rd648+65545216], %rs324;
	add.s32 	%r617, %r608, 32;
	and.b32  	%r618, %r617, 160;
	add.s32 	%r619, %r610, %r618;
	mul.wide.u32 	%rd651, %r619, 2;
	add.s64 	%rd652, %rd1, %rd651;
	add.s32 	%r620, %r612, 3612672;
	mul.wide.u32 	%rd653, %r620, 2;
	add.s64 	%rd654, %rd2, %rd653;
	ld.global.nc.u16 	%rs325, [%rd654+260096];
	st.global.u16 	[%rd652+65544192], %rs325;
	ld.global.nc.u16 	%rs326, [%rd654+260160];
	st.global.u16 	[%rd652+65545216], %rs326;
	add.s32 	%r621, %r615, 32;
	mul.wide.u32 	%rd655, %r621, 2;
	add.s64 	%rd656, %rd1, %rd655;
	add.s32 	%r622, %r612, 5419008;
	mul.wide.u32 	%rd657, %r622, 2;
	add.s64 	%rd658, %rd2, %rd657;
	ld.global.nc.u16 	%rs327, [%rd658+260096];
	st.global.u16 	[%rd656+65544192], %rs327;
	ld.global.nc.u16 	%rs328, [%rd658+260160];
	st.global.u16 	[%rd656+65545216], %rs328;
	add.s32 	%r623, %r608, 64;
	and.b32  	%r624, %r623, 192;
	add.s32 	%r625, %r610, %r624;
	mul.wide.u32 	%rd659, %r625, 2;
	add.s64 	%rd660, %rd1, %rd659;
	add.s32 	%r626, %r612, 7225344;
	mul.wide.u32 	%rd661, %r626, 2;
	add.s64 	%rd662, %rd2, %rd661;
	ld.global.nc.u16 	%rs329, [%rd662+260096];
	st.global.u16 	[%rd660+65544192], %rs329;
	ld.global.nc.u16 	%rs330, [%rd662+260160];
	st.global.u16 	[%rd660+65545216], %rs330;
	add.s32 	%r627, %r615, 64;
	mul.wide.u32 	%rd663, %r627, 2;
	add.s64 	%rd664, %rd1, %rd663;
	add.s32 	%r628, %r612, 9031680;
	mul.wide.u32 	%rd665, %r628, 2;
	add.s64 	%rd666, %rd2, %rd665;
	ld.global.nc.u16 	%rs331, [%rd666+260096];
	st.global.u16 	[%rd664+65544192], %rs331;
	ld.global.nc.u16 	%rs332, [%rd666+260160];
	st.global.u16 	[%rd664+65545216], %rs332;
	add.s32 	%r629, %r619, 64;
	mul.wide.u32 	%rd667, %r629, 2;
	add.s64 	%rd668, %rd1, %rd667;
	add.s32 	%r630, %r612, 10838016;
	mul.wide.u32 	%rd669, %r630, 2;
	add.s64 	%rd670, %rd2, %rd669;
	ld.global.nc.u16 	%rs333, [%rd670+260096];
	st.global.u16 	[%rd668+65544192], %rs333;
	ld.global.nc.u16 	%rs334, [%rd670+260160];
	st.global.u16 	[%rd668+65545216], %rs334;
	add.s32 	%r631, %r615, 96;
	mul.wide.u32 	%rd671, %r631, 2;
	add.s64 	%rd672, %rd1, %rd671;
	add.s32 	%r632, %r612, 12644352;
	mul.wide.u32 	%rd673, %r632, 2;
	add.s64 	%rd674, %rd2, %rd673;
	ld.global.nc.u16 	%rs335, [%rd674+260096];
	st.global.u16 	[%rd672+65544192], %rs335;
	ld.global.nc.u16 	%rs336, [%rd674+260160];
	st.global.u16 	[%rd672+65545216], %rs336;
	add.s32 	%r734, %r734, 8;
	setp.ne.s32 	%p21, %r734, 64;
	@%p21 bra 	$L__BB0_41;
	mov.b32 	%r735, 0;
$L__BB0_43:
	shr.u32 	%r634, %r735, 4;
	shl.b32 	%r635, %r735, 4;
	and.b32  	%r636, %r635, 128;
	mad.lo.s32 	%r637, %r634, 6144, %r1;
	add.s32 	%r638, %r637, %r636;
	mul.wide.u32 	%rd675, %r638, 2;
	add.s64 	%rd676, %rd1, %rd675;
	mad.lo.s32 	%r639, %r735, 1806336, %r2;
	mul.wide.u32 	%rd677, %r639, 2;
	add.s64 	%rd678, %rd2, %rd677;
	ld.global.nc.u16 	%rs337, [%rd678+231471104];
	st.global.u16 	[%rd676+65593344], %rs337;
	ld.global.nc.u16 	%rs338, [%rd678+231471168];
	st.global.u16 	[%rd676+65594368], %rs338;
	add.s32 	%r640, %r635, 16;
	and.b32  	%r641, %r640, 144;
	add.s32 	%r642, %r637, %r641;
	mul.wide.u32 	%rd679, %r642, 2;
	add.s64 	%rd680, %rd1, %rd679;
	add.s32 	%r643, %r639, 1806336;
	mul.wide.u32 	%rd681, %r643, 2;
	add.s64 	%rd682, %rd2, %rd681;
	ld.global.nc.u16 	%rs339, [%rd682+231471104];
	st.global.u16 	[%rd680+65593344], %rs339;
	ld.global.nc.u16 	%rs340, [%rd682+231471168];
	st.global.u16 	[%rd680+65594368], %rs340;
	add.s32 	%r644, %r635, 32;
	and.b32  	%r645, %r644, 160;
	add.s32 	%r646, %r637, %r645;
	mul.wide.u32 	%rd683, %r646, 2;
	add.s64 	%rd684, %rd1, %rd683;
	add.s32 	%r647, %r639, 3612672;
	mul.wide.u32 	%rd685, %r647, 2;
	add.s64 	%rd686, %rd2, %rd685;
	ld.global.nc.u16 	%rs341, [%rd686+231471104];
	st.global.u16 	[%rd684+65593344], %rs341;
	ld.global.nc.u16 	%rs342, [%rd686+231471168];
	st.global.u16 	[%rd684+65594368], %rs342;
	add.s32 	%r648, %r642, 32;
	mul.wide.u32 	%rd687, %r648, 2;
	add.s64 	%rd688, %rd1, %rd687;
	add.s32 	%r649, %r639, 5419008;
	mul.wide.u32 	%rd689, %r649, 2;
	add.s64 	%rd690, %rd2, %rd689;
	ld.global.nc.u16 	%rs343, [%rd690+231471104];
	st.global.u16 	[%rd688+65593344], %rs343;
	ld.global.nc.u16 	%rs344, [%rd690+231471168];
	st.global.u16 	[%rd688+65594368], %rs344;
	add.s32 	%r650, %r635, 64;
	and.b32  	%r651, %r650, 192;
	add.s32 	%r652, %r637, %r651;
	mul.wide.u32 	%rd691, %r652, 2;
	add.s64 	%rd692, %rd1, %rd691;
	add.s32 	%r653, %r639, 7225344;
	mul.wide.u32 	%rd693, %r653, 2;
	add.s64 	%rd694, %rd2, %rd693;
	ld.global.nc.u16 	%rs345, [%rd694+231471104];
	st.global.u16 	[%rd692+65593344], %rs345;
	ld.global.nc.u16 	%rs346, [%rd694+231471168];
	st.global.u16 	[%rd692+65594368], %rs346;
	add.s32 	%r654, %r642, 64;
	mul.wide.u32 	%rd695, %r654, 2;
	add.s64 	%rd696, %rd1, %rd695;
	add.s32 	%r655, %r639, 9031680;
	mul.wide.u32 	%rd697, %r655, 2;
	add.s64 	%rd698, %rd2, %rd697;
	ld.global.nc.u16 	%rs347, [%rd698+231471104];
	st.global.u16 	[%rd696+65593344], %rs347;
	ld.global.nc.u16 	%rs348, [%rd698+231471168];
	st.global.u16 	[%rd696+65594368], %rs348;
	add.s32 	%r656, %r646, 64;
	mul.wide.u32 	%rd699, %r656, 2;
	add.s64 	%rd700, %rd1, %rd699;
	add.s32 	%r657, %r639, 10838016;
	mul.wide.u32 	%rd701, %r657, 2;
	add.s64 	%rd702, %rd2, %rd701;
	ld.global.nc.u16 	%rs349, [%rd702+231471104];
	st.global.u16 	[%rd700+65593344], %rs349;
	ld.global.nc.u16 	%rs350, [%rd702+231471168];
	st.global.u16 	[%rd700+65594368], %rs350;
	add.s32 	%r658, %r642, 96;
	mul.wide.u32 	%rd703, %r658, 2;
	add.s64 	%rd704, %rd1, %rd703;
	add.s32 	%r659, %r639, 12644352;
	mul.wide.u32 	%rd705, %r659, 2;
	add.s64 	%rd706, %rd2, %rd705;
	ld.global.nc.u16 	%rs351, [%rd706+231471104];
	st.global.u16 	[%rd704+65593344], %rs351;
	ld.global.nc.u16 	%rs352, [%rd706+231471168];
	st.global.u16 	[%rd704+65594368], %rs352;
	add.s32 	%r735, %r735, 8;
	setp.ne.s32 	%p22, %r735, 64;
	@%p22 bra 	$L__BB0_43;
	mov.b32 	%r736, 0;
$L__BB0_45:
	shr.u32 	%r661, %r736, 4;
	shl.b32 	%r662, %r736, 4;
	and.b32  	%r663, %r662, 128;
	mad.lo.s32 	%r664, %r661, 6144, %r1;
	add.s32 	%r665, %r664, %r663;
	mul.wide.u32 	%rd707, %r665, 2;
	add.s64 	%rd708, %rd1, %rd707;
	mad.lo.s32 	%r666, %r736, 1806336, %r2;
	mul.wide.u32 	%rd709, %r666, 2;
	add.s64 	%rd710, %rd2, %rd709;
	ld.global.nc.u16 	%rs353, [%rd710+262144];
	st.global.u16 	[%rd708+66060288], %rs353;
	ld.global.nc.u16 	%rs354, [%rd710+262208];
	st.global.u16 	[%rd708+66061312], %rs354;
	add.s32 	%r667, %r662, 16;
	and.b32  	%r668, %r667, 144;
	add.s32 	%r669, %r664, %r668;
	mul.wide.u32 	%rd711, %r669, 2;
	add.s64 	%rd712, %rd1, %rd711;
	add.s32 	%r670, %r666, 1806336;
	mul.wide.u32 	%rd713, %r670, 2;
	add.s64 	%rd714, %rd2, %rd713;
	ld.global.nc.u16 	%rs355, [%rd714+262144];
	st.global.u16 	[%rd712+66060288], %rs355;
	ld.global.nc.u16 	%rs356, [%rd714+262208];
	st.global.u16 	[%rd712+66061312], %rs356;
	add.s32 	%r671, %r662, 32;
	and.b32  	%r672, %r671, 160;
	add.s32 	%r673, %r664, %r672;
	mul.wide.u32 	%rd715, %r673, 2;
	add.s64 	%rd716, %rd1, %rd715;
	add.s32 	%r674, %r666, 3612672;
	mul.wide.u32 	%rd717, %r674, 2;
	add.s64 	%rd718, %rd2, %rd717;
	ld.global.nc.u16 	%rs357, [%rd718+262144];
	st.global.u16 	[%rd716+66060288], %rs357;
	ld.global.nc.u16 	%rs358, [%rd718+262208];
	st.global.u16 	[%rd716+66061312], %rs358;
	add.s32 	%r675, %r669, 32;
	mul.wide.u32 	%rd719, %r675, 2;
	add.s64 	%rd720, %rd1, %rd719;
	add.s32 	%r676, %r666, 5419008;
	mul.wide.u32 	%rd721, %r676, 2;
	add.s64 	%rd722, %rd2, %rd721;
	ld.global.nc.u16 	%rs359, [%rd722+262144];
	st.global.u16 	[%rd720+66060288], %rs359;
	ld.global.nc.u16 	%rs360, [%rd722+262208];
	st.global.u16 	[%rd720+66061312], %rs360;
	add.s32 	%r677, %r662, 64;
	and.b32  	%r678, %r677, 192;
	add.s32 	%r679, %r664, %r678;
	mul.wide.u32 	%rd723, %r679, 2;
	add.s64 	%rd724, %rd1, %rd723;
	add.s32 	%r680, %r666, 7225344;
	mul.wide.u32 	%rd725, %r680, 2;
	add.s64 	%rd726, %rd2, %rd725;
	ld.global.nc.u16 	%rs361, [%rd726+262144];
	st.global.u16 	[%rd724+66060288], %rs361;
	ld.global.nc.u16 	%rs362, [%rd726+262208];
	st.global.u16 	[%rd724+66061312], %rs362;
	add.s32 	%r681, %r669, 64;
	mul.wide.u32 	%rd727, %r681, 2;
	add.s64 	%rd728, %rd1, %rd727;
	add.s32 	%r682, %r666, 9031680;
	mul.wide.u32 	%rd729, %r682, 2;
	add.s64 	%rd730, %rd2, %rd729;
	ld.global.nc.u16 	%rs363, [%rd730+262144];
	st.global.u16 	[%rd728+66060288], %rs363;
	ld.global.nc.u16 	%rs364, [%rd730+262208];
	st.global.u16 	[%rd728+66061312], %rs364;
	add.s32 	%r683, %r673, 64;
	mul.wide.u32 	%rd731, %r683, 2;
	add.s64 	%rd732, %rd1, %rd731;
	add.s32 	%r684, %r666, 10838016;
	mul.wide.u32 	%rd733, %r684, 2;
	add.s64 	%rd734, %rd2, %rd733;
	ld.global.nc.u16 	%rs365, [%rd734+262144];
	st.global.u16 	[%rd732+66060288], %rs365;
	ld.global.nc.u16 	%rs366, [%rd734+262208];
	st.global.u16 	[%rd732+66061312], %rs366;
	add.s32 	%r685, %r669, 96;
	mul.wide.u32 	%rd735, %r685, 2;
	add.s64 	%rd736, %rd1, %rd735;
	add.s32 	%r686, %r666, 12644352;
	mul.wide.u32 	%rd737, %r686, 2;
	add.s64 	%rd738, %rd2, %rd737;
	ld.global.nc.u16 	%rs367, [%rd738+262144];
	st.global.u16 	[%rd736+66060288], %rs367;
	ld.global.nc.u16 	%rs368, [%rd738+262208];
	st.global.u16 	[%rd736+66061312], %rs368;
	add.s32 	%r736, %r736, 8;
	setp.ne.s32 	%p23, %r736, 64;
	@%p23 bra 	$L__BB0_45;
	mov.b32 	%r737, 0;
$L__BB0_47:
	shr.u32 	%r688, %r737, 4;
	shl.b32 	%r689, %r737, 4;
	and.b32  	%r690, %r689, 128;
	mad.lo.s32 	%r691, %r688, 6144, %r1;
	add.s32 	%r692, %r691, %r690;
	mul.wide.u32 	%rd739, %r692, 2;
	add.s64 	%rd740, %rd1, %rd739;
	mad.lo.s32 	%r693, %r737, 1806336, %r2;
	mul.wide.u32 	%rd741, %r693, 2;
	add.s64 	%rd742, %rd2, %rd741;
	ld.global.nc.u16 	%rs369, [%rd742+231473152];
	st.global.u16 	[%rd740+66109440], %rs369;
	ld.global.nc.u16 	%rs370, [%rd742+231473216];
	st.global.u16 	[%rd740+66110464], %rs370;
	add.s32 	%r694, %r689, 16;
	and.b32  	%r695, %r694, 144;
	add.s32 	%r696, %r691, %r695;
	mul.wide.u32 	%rd743, %r696, 2;
	add.s64 	%rd744, %rd1, %rd743;
	add.s32 	%r697, %r693, 1806336;
	mul.wide.u32 	%rd745, %r697, 2;
	add.s64 	%rd746, %rd2, %rd745;
	ld.global.nc.u16 	%rs371, [%rd746+231473152];
	st.global.u16 	[%rd744+66109440], %rs371;
	ld.global.nc.u16 	%rs372, [%rd746+231473216];
	st.global.u16 	[%rd744+66110464], %rs372;
	add.s32 	%r698, %r689, 32;
	and.b32  	%r699, %r698, 160;
	add.s32 	%r700, %r691, %r699;
	mul.wide.u32 	%rd747, %r700, 2;
	add.s64 	%rd748, %rd1, %rd747;
	add.s32 	%r701, %r693, 3612672;
	mul.wide.u32 	%rd749, %r701, 2;
	add.s64 	%rd750, %rd2, %rd749;
	ld.global.nc.u16 	%rs373, [%rd750+231473152];
	st.global.u16 	[%rd748+66109440], %rs373;
	ld.global.nc.u16 	%rs374, [%rd750+231473216];
	st.global.u16 	[%rd748+66110464], %rs374;
	add.s32 	%r702, %r696, 32;
	mul.wide.u32 	%rd751, %r702, 2;
	add.s64 	%rd752, %rd1, %rd751;
	add.s32 	%r703, %r693, 5419008;
	mul.wide.u32 	%rd753, %r703, 2;
	add.s64 	%rd754, %rd2, %rd753;
	ld.global.nc.u16 	%rs375, [%rd754+231473152];
	st.global.u16 	[%rd752+66109440], %rs375;
	ld.global.nc.u16 	%rs376, [%rd754+231473216];
	st.global.u16 	[%rd752+66110464], %rs376;
	add.s32 	%r704, %r689, 64;
	and.b32  	%r705, %r704, 192;
	add.s32 	%r706, %r691, %r705;
	mul.wide.u32 	%rd755, %r706, 2;
	add.s64 	%rd756, %rd1, %rd755;
	add.s32 	%r707, %r693, 7225344;
	mul.wide.u32 	%rd757, %r707, 2;
	add.s64 	%rd758, %rd2, %rd757;
	ld.global.nc.u16 	%rs377, [%rd758+231473152];
	st.global.u16 	[%rd756+66109440], %rs377;
	ld.global.nc.u16 	%rs378, [%rd758+231473216];
	st.global.u16 	[%rd756+66110464], %rs378;
	add.s32 	%r708, %r696, 64;
	mul.wide.u32 	%rd759, %r708, 2;
	add.s64 	%rd760, %rd1, %rd759;
	add.s32 	%r709, %r693, 9031680;
	mul.wide.u32 	%rd761, %r709, 2;
	add.s64 	%rd762, %rd2, %rd761;
	ld.global.nc.u16 	%rs379, [%rd762+231473152];
	st.global.u16 	[%rd760+66109440], %rs379;
	ld.global.nc.u16 	%rs380, [%rd762+231473216];
	st.global.u16 	[%rd760+66110464], %rs380;
	add.s32 	%r710, %r700, 64;
	mul.wide.u32 	%rd763, %r710, 2;
	add.s64 	%rd764, %rd1, %rd763;
	add.s32 	%r711, %r693, 10838016;
	mul.wide.u32 	%rd765, %r711, 2;
	add.s64 	%rd766, %rd2, %rd765;
	ld.global.nc.u16 	%rs381, [%rd766+231473152];
	st.global.u16 	[%rd764+66109440], %rs381;
	ld.global.nc.u16 	%rs382, [%rd766+231473216];
	st.global.u16 	[%rd764+66110464], %rs382;
	add.s32 	%r712, %r696, 96;
	mul.wide.u32 	%rd767, %r712, 2;
	add.s64 	%rd768, %rd1, %rd767;
	add.s32 	%r713, %r693, 12644352;
	mul.wide.u32 	%rd769, %r713, 2;
	add.s64 	%rd770, %rd2, %rd769;
	ld.global.nc.u16 	%rs383, [%rd770+231473152];
	st.global.u16 	[%rd768+66109440], %rs383;
	ld.global.nc.u16 	%rs384, [%rd770+231473216];
	st.global.u16 	[%rd768+66110464], %rs384;
	add.s32 	%r737, %r737, 8;
	setp.ne.s32 	%p24, %r737, 64;
	@%p24 bra 	$L__BB0_47;
	ret;

}


// ===== COMPILED SASS (sm_100) =====

	.target	sm_100

	.elftype	@"ET_EXEC"


//--------------------- .note.nv.tkinfo           --------------------------
	.section	.note.nv.tkinfo,"",@"SHT_NOTE"
	.sectionflags	@"SHF_NOTE_NV_TKINFO"
	.tkinfo
        /*0018*/ 	.word	0x00000002
        /*0030*/ 	.string	""
        /*0030*/ 	.string	"ptxas"
        /*0030*/ 	.string	"Cuda compilation tools, release 13.0, V13.0.88"
        /*0030*/ 	.string	"Build cuda_13.0.r13.0/compiler.36424714_0"
        /*0030*/ 	.string	"-arch sm_100 -m 64 "



//--------------------- .note.nv.cuinfo           --------------------------
	.section	.note.nv.cuinfo,"",@"SHT_NOTE"
	.sectionflags	@"SHF_NOTE_NV_CUINFO"
        /*0018*/ 	.short	0x0002
        /*001a*/ 	.short	0x0064
        /*001c*/ 	.short	0x0082
	.zero		2


//--------------------- .nv.info                  --------------------------
	.section	.nv.info,"",@"SHT_CUDA_INFO"
	.align	4


	//----- nvinfo : EIATTR_REGCOUNT
	.align		4
        /*0000*/ 	.byte	0x04, 0x2f
        /*0002*/ 	.short	(.L_1 - .L_0)
	.align		4
.L_0:
        /*0004*/ 	.word	index@(template_op_kernel0)
        /*0008*/ 	.word	0x00000034


	//----- nvinfo : EIATTR_FRAME_SIZE
	.align		4
.L_1:
        /*000c*/ 	.byte	0x04, 0x11
        /*000e*/ 	.short	(.L_3 - .L_2)
	.align		4
.L_2:
        /*0010*/ 	.word	index@(template_op_kernel0)
        /*0014*/ 	.word	0x00000000


	//----- nvinfo : EIATTR_MIN_STACK_SIZE
	.align		4
.L_3:
        /*0018*/ 	.byte	0x04, 0x12
        /*001a*/ 	.short	(.L_5 - .L_4)
	.align		4
.L_4:
        /*001c*/ 	.word	index@(template_op_kernel0)
        /*0020*/ 	.word	0x00000000
.L_5:


//--------------------- .nv.compat                --------------------------
	.section	.nv.compat,"",@"SHT_CUDA_COMPAT_INFO"
	.align	4
        /*0000*/ 	.byte	0x02, 0x09, 0x00, 0x00, 0x02, 0x02, 0x01, 0x00, 0x02, 0x05, 0x05, 0x00, 0x03, 0x07, 0x01, 0x01
        /*0010*/ 	.byte	0x02, 0x03, 0x00, 0x00, 0x02, 0x06, 0x01, 0x00, 0x04, 0x0b, 0x08, 0x00, 0x09, 0x00, 0x00, 0x00
        /*0020*/ 	.byte	0x00, 0x00, 0x00, 0x00


//--------------------- .nv.info.template_op_kernel0 --------------------------
	.section	.nv.info.template_op_kernel0,"",@"SHT_CUDA_INFO"
	.sectionflags	@""
	.align	4


	//----- nvinfo : EIATTR_CUDA_API_VERSION
	.align		4
        /*0000*/ 	.byte	0x04, 0x37
        /*0002*/ 	.short	(.L_7 - .L_6)
.L_6:
        /*0004*/ 	.word	0x00000082


	//----- nvinfo : EIATTR_KPARAM_INFO
	.align		4
.L_7:
        /*0008*/ 	.byte	0x04, 0x17
        /*000a*/ 	.short	(.L_9 - .L_8)
.L_8:
        /*000c*/ 	.word	0x00000000
        /*0010*/ 	.short	0x0001
        /*0012*/ 	.short	0x0008
        /*0014*/ 	.byte	0x00, 0xf5, 0x21, 0x00


	//----- nvinfo : EIATTR_KPARAM_INFO
	.align		4
.L_9:
        /*0018*/ 	.byte	0x04, 0x17
        /*001a*/ 	.short	(.L_11 - .L_10)
.L_10:
        /*001c*/ 	.word	0x00000000
        /*0020*/ 	.short	0x0000
        /*0022*/ 	.short	0x0000
        /*0024*/ 	.byte	0x00, 0xf5, 0x21, 0x00


	//----- nvinfo : EIATTR_SPARSE_MMA_MASK
	.align		4
.L_11:
        /*0028*/ 	.byte	0x03, 0x50
        /*002a*/ 	.short	0x0000


	//----- nvinfo : EIATTR_MAXREG_COUNT
	.align		4
        /*002c*/ 	.byte	0x03, 0x1b
        /*002e*/ 	.short	0x00ff


	//----- nvinfo : EIATTR_MERCURY_ISA_VERSION
	.align		4
        /*0030*/ 	.byte	0x03, 0x5f
        /*0032*/ 	.short	0x0101


	//----- nvinfo : EIATTR_VRC_CTA_INIT_COUNT
	.align		4
        /*0034*/ 	.byte	0x02, 0x4a
	.zero		1
	.zero		1


	//----- nvinfo : EIATTR_EXIT_INSTR_OFFSETS
	.align		4
        /*0038*/ 	.byte	0x04, 0x1c
        /*003a*/ 	.short	(.L_13 - .L_12)


	//   ....[0]....
.L_12:
        /*003c*/ 	.word	0x00009410


	//----- nvinfo : EIATTR_MAX_THREADS
	.align		4
.L_13:
        /*0040*/ 	.byte	0x04, 0x05
        /*0042*/ 	.short	(.L_15 - .L_14)
.L_14:
        /*0044*/ 	.word	0x00000020
        /*0048*/ 	.word	0x00000001
        /*004c*/ 	.word	0x00000001


	//----- nvinfo : EIATTR_CBANK_PARAM_SIZE
	.align		4
.L_15:
        /*0050*/ 	.byte	0x03, 0x19
        /*0052*/ 	.short	0x0010


	//----- nvinfo : EIATTR_PARAM_CBANK
	.align		4
        /*0054*/ 	.byte	0x04, 0x0a
        /*0056*/ 	.short	(.L_17 - .L_16)
	.align		4
.L_16:
        /*0058*/ 	.word	index@(.nv.constant0.template_op_kernel0)
        /*005c*/ 	.short	0x0380
        /*005e*/ 	.short	0x0010


	//----- nvinfo : EIATTR_SW_WAR
	.align		4
.L_17:
        /*0060*/ 	.byte	0x04, 0x36
        /*0062*/ 	.short	(.L_19 - .L_18)
.L_18:
        /*0064*/ 	.word	0x00000008
.L_19:


//--------------------- .nv.callgraph             --------------------------
	.section	.nv.callgraph,"",@"SHT_CUDA_CALLGRAPH"
	.align	4
	.sectionentsize	8
	.align		4
        /*0000*/ 	.word	0x00000000
	.align		4
        /*0004*/ 	.word	0xffffffff
	.align		4
        /*0008*/ 	.word	0x00000000
	.align		4
        /*000c*/ 	.word	0xfffffffe
	.align		4
        /*0010*/ 	.word	0x00000000
	.align		4
        /*0014*/ 	.word	0xfffffffd
	.align		4
        /*0018*/ 	.word	0x00000000
	.align		4
        /*001c*/ 	.word	0xfffffffc


//--------------------- .text.template_op_kernel0 --------------------------
	.section	.text.template_op_kernel0,"ax",@progbits
	.align	128
        .global         template_op_kernel0
        .type           template_op_kernel0,@function
        .size           template_op_kernel0,(.L_x_25 - template_op_kernel0)
        .other          template_op_kernel0,@"STO_CUDA_ENTRY STV_DEFAULT"
template_op_kernel0:
.text.template_op_kernel0:
[----:B------:R-:W-:Y:S01]  /*0000*/  LDC R1, c[0x0][0x37c] ;  /* 0x0000df00ff017b82 */ /* 0x000fe20000000800 */
[----:B------:R-:W0:Y:S01]  /*0010*/  S2R R0, SR_CTAID.Z ;  /* 0x0000000000007919 */ /* 0x000e220000002700 */
[----:B------:R-:W1:Y:S01]  /*0020*/  LDCU.64 UR4, c[0x0][0x358] ;  /* 0x00006b00ff0477ac */ /* 0x000e620008000a00 */
[----:B------:R-:W0:Y:S01]  /*0030*/  S2R R5, SR_CTAID.X ;  /* 0x0000000000057919 */ /* 0x000e220000002500 */
[----:B------:R-:W2:Y:S01]  /*0040*/  S2R R7, SR_CTAID.Y ;  /* 0x0000000000077919 */ /* 0x000ea20000002600 */
[----:B------:R-:W3:Y:S01]  /*0050*/  S2R R3, SR_TID.Y ;  /* 0x0000000000037919 */ /* 0x000ee20000002200 */
[C---:B0-----:R-:W-:Y:S02]  /*0060*/  IMAD R4, R0.reuse, 0x38, R5 ;  /* 0x0000003800047824 */ /* 0x041fe400078e0205 */
[----:B------:R-:W-:Y:S02]  /*0070*/  IMAD R0, R0, 0x2a000, RZ ;  /* 0x0002a00000007824 */ /* 0x000fe400078e02ff */
[----:B--2---:R-:W-:-:S03]  /*0080*/  IMAD R9, R4, 0x2f4, R7 ;  /* 0x000002f404097824 */ /* 0x004fc600078e0207 */
[----:B---3--:R-:W-:Y:S02]  /*0090*/  LOP3.LUT R4, R0, R3, RZ, 0xfc, !PT ;  /* 0x0000000300047212 */ /* 0x008fe400078efcff */
[C---:B------:R-:W-:Y:S02]  /*00a0*/  LOP3.LUT R2, R3.reuse, 0xf, RZ, 0xc0, !PT ;  /* 0x0000000f03027812 */ /* 0x040fe400078ec0ff */
[----:B------:R-:W-:Y:S01]  /*00b0*/  SHF.L.U32 R0, R3, 0x4, RZ ;  /* 0x0000000403007819 */ /* 0x000fe200000006ff */
[----:B------:R-:W-:Y:S02]  /*00c0*/  IMAD R4, R5, 0xc00, R4 ;  /* 0x00000c0005047824 */ /* 0x000fe400078e0204 */
[----:B------:R-:W-:Y:S01]  /*00d0*/  IMAD.U32 R3, R9, 0x400, R2 ;  /* 0x0000040009037824 */ /* 0x000fe200078e0002 */
[----:B------:R-:W-:Y:S01]  /*00e0*/  LOP3.LUT R0, R0, 0x100, RZ, 0xc0, !PT ;  /* 0x0000010000007812 */ /* 0x000fe200078ec0ff */
[----:B------:R-:W-:Y:S02]  /*00f0*/  IMAD R6, R7, 0x40, R4 ;  /* 0x0000004007067824 */ /* 0x000fe400078e0204 */
[----:B------:R-:W-:Y:S01]  /*0100*/  HFMA2 R7, -RZ, RZ, 0, 0 ;  /* 0x00000000ff077431 */ /* 0x000fe200000001ff */
[----:B-1----:R-:W-:-:S07]  /*0110*/  IADD3 R0, PT, PT, R0, R3, RZ ;  /* 0x0000000300007210 */ /* 0x002fce0007ffe0ff */
.L_x_0:
[----:B0-----:R-:W0:Y:S01]  /*0120*/  LDC.64 R2, c[0x0][0x380] ;  /* 0x0000e000ff027b82 */ /* 0x001e220000000a00 */
[----:B------:R-:W-:-:S04]  /*0130*/  IMAD R11, R7, 0x1b9000, R6 ;  /* 0x001b9000070b7824 */ /* 0x000fc800078e0206 */
[C---:B------:R-:W-:Y:S01]  /*0140*/  VIADD R19, R11.reuse, 0x372000 ;  /* 0x003720000b137836 */ /* 0x040fe20000000000 */
[C---:B------:R-:W-:Y:S01]  /*0150*/  IADD3 R21, PT, PT, R11.reuse, 0x52b000, RZ ;  /* 0x0052b0000b157810 */ /* 0x040fe20007ffe0ff */
[C---:B------:R-:W-:Y:S01]  /*0160*/  VIADD R23, R11.reuse, 0x6e4000 ;  /* 0x006e40000b177836 */ /* 0x040fe20000000000 */
[C---:B------:R-:W-:Y:S01]  /*0170*/  IADD3 R25, PT, PT, R11.reuse, 0x89d000, RZ ;  /* 0x0089d0000b197810 */ /* 0x040fe20007ffe0ff */
[C---:B------:R-:W-:Y:S02]  /*0180*/  VIADD R27, R11.reuse, 0xa56000 ;  /* 0x00a560000b1b7836 */ /* 0x040fe40000000000 */
[C---:B0-----:R-:W-:Y:S01]  /*0190*/  IMAD.WIDE.U32 R4, R11.reuse, 0x2, R2 ;  /* 0x000000020b047825 */ /* 0x041fe200078e0002 */
[----:B------:R-:W-:-:S03]  /*01a0*/  IADD3 R11, PT, PT, R11, 0xc0f000, RZ ;  /* 0x00c0f0000b0b7810 */ /* 0x000fc60007ffe0ff */
[--C-:B------:R-:W-:Y:S01]  /*01b0*/  IMAD.WIDE.U32 R18, R19, 0x2, R2.reuse ;  /* 0x0000000213127825 */ /* 0x100fe200078e0002 */
[----:B------:R-:W2:Y:S03]  /*01c0*/  LDG.E.U16.CONSTANT R10, desc[UR4][R4.64] ;  /* 0x00000004040a7981 */ /* 0x000ea6000c1e9500 */
[--C-:B------:R-:W-:Y:S01]  /*01d0*/  IMAD.WIDE.U32 R20, R21, 0x2, R2.reuse ;  /* 0x0000000215147825 */ /* 0x100fe200078e0002 */
[----:B------:R-:W3:Y:S03]  /*01e0*/  LDG.E.U16.CONSTANT R9, desc[UR4][R4.64+0x40] ;  /* 0x0000400404097981 */ /* 0x000ee6000c1e9500 */
[--C-:B------:R-:W-:Y:S01]  /*01f0*/  IMAD.WIDE.U32 R22, R23, 0x2, R2.reuse ;  /* 0x0000000217167825 */ /* 0x100fe200078e0002 */
[----:B------:R-:W4:Y:S03]  /*0200*/  LDG.E.U16.CONSTANT R8, desc[UR4][R4.64+0x372000] ;  /* 0x3720000404087981 */ /* 0x000f26000c1e9500 */
[--C-:B------:R-:W-:Y:S01]  /*0210*/  IMAD.WIDE.U32 R24, R25, 0x2, R2.reuse ;  /* 0x0000000219187825 */ /* 0x100fe200078e0002 */
[----:B------:R0:W5:Y:S03]  /*0220*/  LDG.E.U16.CONSTANT R14, desc[UR4][R4.64+0x372040] ;  /* 0x37204004040e7981 */ /* 0x000166000c1e9500 */
[--C-:B------:R-:W-:Y:S01]  /*0230*/  IMAD.WIDE.U32 R26, R27, 0x2, R2.reuse ;  /* 0x000000021b1a7825 */ /* 0x100fe200078e0002 */
[----:B------:R-:W5:Y:S04]  /*0240*/  LDG.E.U16.CONSTANT R12, desc[UR4][R18.64] ;  /* 0x00000004120c7981 */ /* 0x000f68000c1e9500 */
[----:B------:R1:W5:Y:S01]  /*0250*/  LDG.E.U16.CONSTANT R31, desc[UR4][R18.64+0x40] ;  /* 0x00004004121f7981 */ /* 0x000362000c1e9500 */
[----:B0-----:R-:W0:Y:S03]  /*0260*/  LDC.64 R4, c[0x0][0x388] ;  /* 0x0000e200ff047b82 */ /* 0x001e260000000a00 */
[----:B------:R-:W5:Y:S04]  /*0270*/  LDG.E.U16.CONSTANT R33, desc[UR4][R20.64] ;  /* 0x0000000414217981 */ /* 0x000f68000c1e9500 */
[----:B------:R0:W5:Y:S01]  /*0280*/  LDG.E.U16.CONSTANT R16, desc[UR4][R20.64+0x40] ;  /* 0x0000400414107981 */ /* 0x000162000c1e9500 */
[----:B-1----:R-:W-:-:S03]  /*0290*/  IMAD.WIDE.U32 R18, R11, 0x2, R2 ;  /* 0x000000020b127825 */ /* 0x002fc600078e0002 */
[----:B------:R-:W5:Y:S04]  /*02a0*/  LDG.E.U16.CONSTANT R13, desc[UR4][R22.64] ;  /* 0x00000004160d7981 */ /* 0x000f68000c1e9500 */
[----:B------:R1:W5:Y:S04]  /*02b0*/  LDG.E.U16.CONSTANT R15, desc[UR4][R22.64+0x40] ;  /* 0x00004004160f7981 */ /* 0x000368000c1e9500 */
[----:B------:R-:W5:Y:S04]  /*02c0*/  LDG.E.U16.CONSTANT R11, desc[UR4][R24.64] ;  /* 0x00000004180b7981 */ /* 0x000f68000c1e9500 */
[----:B------:R1:W5:Y:S04]  /*02d0*/  LDG.E.U16.CONSTANT R37, desc[UR4][R24.64+0x40] ;  /* 0x0000400418257981 */ /* 0x000368000c1e9500 */
[----:B------:R-:W5:Y:S04]  /*02e0*/  LDG.E.U16.CONSTANT R39, desc[UR4][R26.64] ;  /* 0x000000041a277981 */ /* 0x000f68000c1e9500 */
[----:B------:R-:W5:Y:S04]  /*02f0*/  LDG.E.U16.CONSTANT R41, desc[UR4][R26.64+0x40] ;  /* 0x000040041a297981 */ /* 0x000f68000c1e9500 */
[----:B------:R-:W5:Y:S04]  /*0300*/  LDG.E.U16.CONSTANT R43, desc[UR4][R18.64] ;  /* 0x00000004122b7981 */ /* 0x000f68000c1e9500 */
[----:B------:R1:W5:Y:S01]  /*0310*/  LDG.E.U16.CONSTANT R45, desc[UR4][R18.64+0x40] ;  /* 0x00004004122d7981 */ /* 0x000362000c1e9500 */
[----:B------:R-:W-:Y:S01]  /*0320*/  SHF.R.U32.HI R17, RZ, 0x4, R7 ;  /* 0x00000004ff117819 */ /* 0x000fe20000011607 */
[----:B0-----:R-:W-:-:S02]  /*0330*/  IMAD.SHL.U32 R20, R7, 0x10, RZ ;  /* 0x0000001007147824 */ /* 0x001fc400078e00ff */
[----:B------:R-:W-:Y:S02]  /*0340*/  VIADD R7, R7, 0x8 ;  /* 0x0000000807077836 */ /* 0x000fe40000000000 */
[----:B-1----:R-:W-:Y:S01]  /*0350*/  IMAD R22, R17, 0x1800, R0 ;  /* 0x0000180011167824 */ /* 0x002fe200078e0200 */
[C---:B------:R-:W-:Y:S01]  /*0360*/  IADD3 R21, PT, PT, R20.reuse, 0x10, RZ ;  /* 0x0000001014157810 */ /* 0x040fe20007ffe0ff */
[C---:B------:R-:W-:Y:S01]  /*0370*/  VIADD R23, R20.reuse, 0x20 ;  /* 0x0000002014177836 */ /* 0x040fe20000000000 */
[C---:B------:R-:W-:Y:S02]  /*0380*/  LOP3.LUT R17, R20.reuse, 0x80, RZ, 0xc0, !PT ;  /* 0x0000008014117812 */ /* 0x040fe400078ec0ff */
[----:B------:R-:W-:Y:S02]  /*0390*/  IADD3 R20, PT, PT, R20, 0x40, RZ ;  /* 0x0000004014147810 */ /* 0x000fe40007ffe0ff */
[----:B------:R-:W-:Y:S01]  /*03a0*/  LOP3.LUT R21, R21, 0x90, RZ, 0xc0, !PT ;  /* 0x0000009015157812 */ /* 0x000fe200078ec0ff */
[----:B------:R-:W-:Y:S01]  /*03b0*/  IMAD.IADD R17, R17, 0x1, R22 ;  /* 0x0000000111117824 */ /* 0x000fe200078e0216 */
[----:B------:R-:W-:-:S02]  /*03c0*/  LOP3.LUT R23, R23, 0xa0, RZ, 0xc0, !PT ;  /* 0x000000a017177812 */ /* 0x000fc400078ec0ff */
[----:B------:R-:W-:Y:S01]  /*03d0*/  LOP3.LUT R25, R20, 0xc0, RZ, 0xc0, !PT ;  /* 0x000000c014197812 */ /* 0x000fe200078ec0ff */
[----:B------:R-:W-:Y:S01]  /*03e0*/  IMAD.WIDE.U32 R18, R17, 0x2, R4 ;  /* 0x0000000211127825 */ /* 0x000fe200078e0004 */
[C---:B------:R-:W-:Y:S02]  /*03f0*/  IADD3 R29, PT, PT, R22.reuse, R21, RZ ;  /* 0x00000015161d7210 */ /* 0x040fe40007ffe0ff */
[C---:B------:R-:W-:Y:S01]  /*0400*/  IADD3 R27, PT, PT, R22.reuse, R25, RZ ;  /* 0x00000019161b7210 */ /* 0x040fe20007ffe0ff */
[----:B------:R-:W-:Y:S01]  /*0410*/  IMAD.IADD R17, R22, 0x1, R23 ;  /* 0x0000000116117824 */ /* 0x000fe200078e0217 */
[C---:B------:R-:W-:Y:S01]  /*0420*/  IADD3 R35, PT, PT, R29.reuse, 0x40, RZ ;  /* 0x000000401d237810 */ /* 0x040fe20007ffe0ff */
[----:B------:R-:W-:Y:S01]  /*0430*/  VIADD R25, R29, 0x20 ;  /* 0x000000201d197836 */ /* 0x000fe20000000000 */
[----:B------:R-:W-:Y:S01]  /*0440*/  ISETP.NE.AND P0, PT, R7, 0x40, PT ;  /* 0x000000400700780c */ /* 0x000fe20003f05270 */
[C---:B------:R-:W-:Y:S01]  /*0450*/  IMAD.WIDE.U32 R20, R29.reuse, 0x2, R4 ;  /* 0x000000021d147825 */ /* 0x040fe200078e0004 */
[----:B------:R-:W-:-:S03]  /*0460*/  IADD3 R29, PT, PT, R29, 0x60, RZ ;  /* 0x000000601d1d7810 */ /* 0x000fc60007ffe0ff */
[----:B------:R-:W-:-:S04]  /*0470*/  IMAD.WIDE.U32 R22, R17, 0x2, R4 ;  /* 0x0000000211167825 */ /* 0x000fc800078e0004 */
[----:B------:R-:W-:Y:S02]  /*0480*/  VIADD R17, R17, 0x40 ;  /* 0x0000004011117836 */ /* 0x000fe40000000000 */
[----:B------:R-:W-:-:S04]  /*0490*/  IMAD.WIDE.U32 R24, R25, 0x2, R4 ;  /* 0x0000000219187825 */ /* 0x000fc800078e0004 */
[--C-:B------:R-:W-:Y:S01]  /*04a0*/  IMAD.WIDE.U32 R26, R27, 0x2, R4.reuse ;  /* 0x000000021b1a7825 */ /* 0x100fe200078e0004 */
[----:B--2---:R-:W-:Y:S04]  /*04b0*/  STG.E.U16 desc[UR4][R18.64], R10 ;  /* 0x0000000a12007986 */ /* 0x004fe8000c101504 */
[----:B---3--:R0:W-:Y:S04]  /*04c0*/  STG.E.U16 desc[UR4][R18.64+0x400], R9 ;  /* 0x0004000912007986 */ /* 0x0081e8000c101504 */
[----:B----4-:R1:W-:Y:S04]  /*04d0*/  STG.E.U16 desc[UR4][R20.64], R8 ;  /* 0x0000000814007986 */ /* 0x0103e8000c101504 */
[----:B-----5:R2:W-:Y:S01]  /*04e0*/  STG.E.U16 desc[UR4][R20.64+0x400], R14 ;  /* 0x0004000e14007986 */ /* 0x0205e2000c101504 */
[----:B0-----:R-:W-:-:S03]  /*04f0*/  IMAD.WIDE.U32 R18, R35, 0x2, R4 ;  /* 0x0000000223127825 */ /* 0x001fc600078e0004 */
[----:B------:R0:W-:Y:S01]  /*0500*/  STG.E.U16 desc[UR4][R22.64], R12 ;  /* 0x0000000c16007986 */ /* 0x0001e2000c101504 */
[----:B-1----:R-:W-:-:S03]  /*0510*/  IMAD.WIDE.U32 R8, R17, 0x2, R4 ;  /* 0x0000000211087825 */ /* 0x002fc600078e0004 */
[----:B------:R0:W-:Y:S01]  /*0520*/  STG.E.U16 desc[UR4][R22.64+0x400], R31 ;  /* 0x0004001f16007986 */ /* 0x0001e2000c101504 */
[----:B--2---:R-:W-:-:S03]  /*0530*/  IMAD.WIDE.U32 R20, R29, 0x2, R4 ;  /* 0x000000021d147825 */ /* 0x004fc600078e0004 */
[----:B------:R0:W-:Y:S04]  /*0540*/  STG.E.U16 desc[UR4][R24.64], R33 ;  /* 0x0000002118007986 */ /* 0x0001e8000c101504 */
        /* <DEDUP_REMOVED lines=8> */
[----:B------:R0:W-:Y:S01]  /*05d0*/  STG.E.U16 desc[UR4][R20.64+0x400], R45 ;  /* 0x0004002d14007986 */ /* 0x0001e2000c101504 */
[----:B------:R-:W-:Y:S05]  /*05e0*/  @P0 BRA `(.L_x_0) ;  /* 0xfffffff800cc0947 */ /* 0x000fea000383ffff */
[----:B------:R-:W-:-:S07]  /*05f0*/  MOV R7, RZ ;  /* 0x000000ff00077202 */ /* 0x000fce0000000f00 */
.L_x_1:
[----:B-1----:R-:W-:-:S04]  /*0600*/  IMAD R17, R7, 0x1b9000, R6 ;  /* 0x001b900007117824 */ /* 0x002fc800078e0206 */
[C---:B0-----:R-:W-:Y:S01]  /*0610*/  VIADD R13, R17.reuse, 0x52b000 ;  /* 0x0052b000110d7836 */ /* 0x041fe20000000000 */
[C---:B------:R-:W-:Y:S01]  /*0620*/  IADD3 R11, PT, PT, R17.reuse, 0x372000, RZ ;  /* 0x00372000110b7810 */ /* 0x040fe20007ffe0ff */
[C---:B------:R-:W-:Y:S01]  /*0630*/  IMAD.WIDE.U32 R18, R17.reuse, 0x2, R2 ;  /* 0x0000000211127825 */ /* 0x040fe200078e0002 */
[----:B------:R-:W-:-:S03]  /*0640*/  IADD3 R15, PT, PT, R17, 0x6e4000, RZ ;  /* 0x006e4000110f7810 */ /* 0x000fc60007ffe0ff */
[----:B------:R-:W-:Y:S01]  /*0650*/  IMAD.WIDE.U32 R12, R13, 0x2, R2 ;  /* 0x000000020d0c7825 */ /* 0x000fe200078e0002 */
[----:B------:R-:W-:-:S03]  /*0660*/  IADD3 R22, P0, PT, R18, 0xe000000, RZ ;  /* 0x0e00000012167810 */ /* 0x000fc60007f1e0ff */
[----:B------:R-:W-:Y:S01]  /*0670*/  VIADD R9, R17, 0x1b9000 ;  /* 0x001b900011097836 */ /* 0x000fe20000000000 */
[----:B------:R-:W-:Y:S01]  /*0680*/  IADD3 R28, P2, PT, R12, 0xe000000, RZ ;  /* 0x0e0000000c1c7810 */ /* 0x000fe20007f5e0ff */
[----:B------:R-:W-:-:S03]  /*0690*/  IMAD.WIDE.U32 R10, R11, 0x2, R2 ;  /* 0x000000020b0a7825 */ /* 0x000fc600078e0002 */
[----:B------:R-:W-:Y:S01]  /*06a0*/  IADD3.X R29, PT, PT, RZ, R13, RZ, P2, !PT ;  /* 0x0000000dff1d7210 */ /* 0x000fe200017fe4ff */
[----:B------:R-:W-:Y:S01]  /*06b0*/  IMAD.WIDE.U32 R8, R9, 0x2, R2 ;  /* 0x0000000209087825 */ /* 0x000fe200078e0002 */
[C---:B------:R-:W-:Y:S02]  /*06c0*/  IADD3 R13, PT, PT, R17.reuse, 0x89d000, RZ ;  /* 0x0089d000110d7810 */ /* 0x040fe40007ffe0ff */
[C---:B------:R-:W-:Y:S01]  /*06d0*/  IADD3 R21, PT, PT, R17.reuse, 0xc0f000, RZ ;  /* 0x00c0f00011157810 */ /* 0x040fe20007ffe0ff */
[----:B------:R-:W-:Y:S01]  /*06e0*/  IMAD.X R23, RZ, RZ, R19, P0 ;  /* 0x000000ffff177224 */ /* 0x000fe200000e0613 */
[----:B------:R-:W-:Y:S01]  /*06f0*/  IADD3 R24, P0, PT, R8, 0xe000000, RZ ;  /* 0x0e00000008187810 */ /* 0x000fe20007f1e0ff */
[----:B------:R-:W-:Y:S01]  /*0700*/  VIADD R19, R17, 0xa56000 ;  /* 0x00a5600011137836 */ /* 0x000fe20000000000 */
[----:B------:R-:W-:Y:S01]  /*0710*/  IADD3 R26, P1, PT, R10, 0xe000000, RZ ;  /* 0x0e0000000a1a7810 */ /* 0x000fe20007f3e0ff */
[--C-:B------:R-:W-:Y:S01]  /*0720*/  IMAD.WIDE.U32 R14, R15, 0x2, R2.reuse ;  /* 0x000000020f0e7825 */ /* 0x100fe200078e0002 */
[----:B------:R-:W-:Y:S01]  /*0730*/  IADD3.X R25, PT, PT, RZ, R9, RZ, P0, !PT ;  /* 0x00000009ff197210 */ /* 0x000fe200007fe4ff */
[----:B------:R-:W2:Y:S02]  /*0740*/  LDG.E.U16.CONSTANT R10, desc[UR4][R22.64+-0x37ffc0] ;  /* 0xc8004004160a7981 */ /* 0x000ea4000c1e9500 */
[--C-:B------:R-:W-:Y:S01]  /*0750*/  IMAD.WIDE.U32 R16, R13, 0x2, R2.reuse ;  /* 0x000000020d107825 */ /* 0x100fe200078e0002 */
[----:B------:R-:W-:Y:S01]  /*0760*/  IADD3 R30, P3, PT, R14, 0xe000000, RZ ;  /* 0x0e0000000e1e7810 */ /* 0x000fe20007f7e0ff */
[----:B------:R0:W3:Y:S02]  /*0770*/  LDG.E.U16.CONSTANT R9, desc[UR4][R22.64+-0x380000] ;  /* 0xc800000416097981 */ /* 0x0000e4000c1e9500 */
[--C-:B------:R-:W-:Y:S01]  /*0780*/  IMAD.WIDE.U32 R18, R19, 0x2, R2.reuse ;  /* 0x0000000213127825 */ /* 0x100fe200078e0002 */
[----:B------:R-:W-:Y:S01]  /*0790*/  IADD3 R16, P0, PT, R16, 0xe000000, RZ ;  /* 0x0e00000010107810 */ /* 0x000fe20007f1e0ff */
[----:B------:R-:W4:Y:S02]  /*07a0*/  LDG.E.U16.CONSTANT R8, desc[UR4][R24.64+-0x380000] ;  /* 0xc800000418087981 */ /* 0x000f24000c1e9500 */
[----:B------:R-:W-:-:S02]  /*07b0*/  IMAD.WIDE.U32 R20, R21, 0x2, R2 ;  /* 0x0000000215147825 */ /* 0x000fc400078e0002 */
[----:B------:R-:W5:Y:S02]  /*07c0*/  LDG.E.U16.CONSTANT R14, desc[UR4][R28.64+-0x380000] ;  /* 0xc80000041c0e7981 */ /* 0x000f64000c1e9500 */
[----:B------:R-:W-:Y:S01]  /*07d0*/  IMAD.X R27, RZ, RZ, R11, P1 ;  /* 0x000000ffff1b7224 */ /* 0x000fe200008e060b */
[----:B------:R-:W-:Y:S01]  /*07e0*/  IADD3 R18, P1, PT, R18, 0xe000000, RZ ;  /* 0x0e00000012127810 */ /* 0x000fe20007f3e0ff */
[----:B------:R-:W-:Y:S01]  /*07f0*/  IMAD.X R31, RZ, RZ, R15, P3 ;  /* 0x000000ffff1f7224 */ /* 0x000fe200018e060f */
[----:B------:R-:W-:Y:S01]  /*0800*/  IADD3 R20, P2, PT, R20, 0xe000000, RZ ;  /* 0x0e00000014147810 */ /* 0x000fe20007f5e0ff */
[----:B------:R-:W-:Y:S01]  /*0810*/  IMAD.X R17, RZ, RZ, R17, P0 ;  /* 0x000000ffff117224 */ /* 0x000fe200000e0611 */
[----:B------:R1:W5:Y:S01]  /*0820*/  LDG.E.U16.CONSTANT R11, desc[UR4][R24.64+-0x37ffc0] ;  /* 0xc8004004180b7981 */ /* 0x000362000c1e9500 */
[----:B------:R-:W-:Y:S02]  /*0830*/  IADD3.X R19, PT, PT, RZ, R19, RZ, P1, !PT ;  /* 0x00000013ff137210 */ /* 0x000fe40000ffe4ff */
[----:B------:R-:W-:Y:S01]  /*0840*/  IMAD.X R21, RZ, RZ, R21, P2 ;  /* 0x000000ffff157224 */ /* 0x000fe200010e0615 */
[----:B------:R-:W5:Y:S04]  /*0850*/  LDG.E.U16.CONSTANT R12, desc[UR4][R26.64+-0x380000] ;  /* 0xc80000041a0c7981 */ /* 0x000f68000c1e9500 */
[----:B------:R1:W5:Y:S04]  /*0860*/  LDG.E.U16.CONSTANT R15, desc[UR4][R26.64+-0x37ffc0] ;  /* 0xc80040041a0f7981 */ /* 0x000368000c1e9500 */
[----:B------:R-:W5:Y:S04]  /*0870*/  LDG.E.U16.CONSTANT R33, desc[UR4][R28.64+-0x37ffc0] ;  /* 0xc80040041c217981 */ /* 0x000f68000c1e9500 */
[----:B------:R-:W5:Y:S04]  /*0880*/  LDG.E.U16.CONSTANT R35, desc[UR4][R30.64+-0x380000] ;  /* 0xc80000041e237981 */ /* 0x000f68000c1e9500 */
[----:B------:R-:W5:Y:S04]  /*0890*/  LDG.E.U16.CONSTANT R37, desc[UR4][R30.64+-0x37ffc0] ;  /* 0xc80040041e257981 */ /* 0x000f68000c1e9500 */
[----:B------:R-:W5:Y:S04]  /*08a0*/  LDG.E.U16.CONSTANT R13, desc[UR4][R16.64+-0x380000] ;  /* 0xc8000004100d7981 */ /* 0x000f68000c1e9500 */
[----:B------:R1:W5:Y:S04]  /*08b0*/  LDG.E.U16.CONSTANT R39, desc[UR4][R16.64+-0x37ffc0] ;  /* 0xc800400410277981 */ /* 0x000368000c1e9500 */
[----:B------:R-:W5:Y:S04]  /*08c0*/  LDG.E.U16.CONSTANT R41, desc[UR4][R18.64+-0x380000] ;  /* 0xc800000412297981 */ /* 0x000f68000c1e9500 */
[----:B------:R1:W5:Y:S04]  /*08d0*/  LDG.E.U16.CONSTANT R43, desc[UR4][R18.64+-0x37ffc0] ;  /* 0xc8004004122b7981 */ /* 0x000368000c1e9500 */
[----:B------:R-:W5:Y:S04]  /*08e0*/  LDG.E.U16.CONSTANT R45, desc[UR4][R20.64+-0x380000] ;  /* 0xc8000004142d7981 */ /* 0x000f68000c1e9500 */
[----:B------:R1:W5:Y:S01]  /*08f0*/  LDG.E.U16.CONSTANT R47, desc[UR4][R20.64+-0x37ffc0] ;  /* 0xc8004004142f7981 */ /* 0x000362000c1e9500 */
[----:B0-----:R-:W-:-:S02]  /*0900*/  SHF.L.U32 R22, R7, 0x4, RZ ;  /* 0x0000000407167819 */ /* 0x001fc400000006ff */
[----:B------:R-:W-:-:S03]  /*0910*/  SHF.R.U32.HI R23, RZ, 0x4, R7 ;  /* 0x00000004ff177819 */ /* 0x000fc60000011607 */
[C---:B-1----:R-:W-:Y:S02]  /*0920*/  VIADD R25, R22.reuse, 0x10 ;  /* 0x0000001016197836 */ /* 0x042fe40000000000 */
[----:B------:R-:W-:Y:S01]  /*0930*/  IMAD R24, R23, 0x1800, R0 ;  /* 0x0000180017187824 */ /* 0x000fe200078e0200 */
[C---:B------:R-:W-:Y:S02]  /*0940*/  LOP3.LUT R23, R22.reuse, 0x80, RZ, 0xc0, !PT ;  /* 0x0000008016177812 */ /* 0x040fe400078ec0ff */
[----:B------:R-:W-:Y:S02]  /*0950*/  LOP3.LUT R25, R25, 0x90, RZ, 0xc0, !PT ;  /* 0x0000009019197812 */ /* 0x000fe400078ec0ff */
[C---:B------:R-:W-:Y:S01]  /*0960*/  IADD3 R26, PT, PT, R22.reuse, 0x20, RZ ;  /* 0x00000020161a7810 */ /* 0x040fe20007ffe0ff */
[----:B------:R-:W-:Y:S01]  /*0970*/  VIADD R22, R22, 0x40 ;  /* 0x0000004016167836 */ /* 0x000fe20000000000 */
[----:B------:R-:W-:Y:S01]  /*0980*/  IADD3 R17, PT, PT, R23, R24, RZ ;  /* 0x0000001817117210 */ /* 0x000fe20007ffe0ff */
[----:B------:R-:W-:Y:S01]  /*0990*/  IMAD.IADD R27, R24, 0x1, R25 ;  /* 0x00000001181b7824 */ /* 0x000fe200078e0219 */
[----:B------:R-:W-:-:S02]  /*09a0*/  LOP3.LUT R19, R26, 0xa0, RZ, 0xc0, !PT ;  /* 0x000000a01a137812 */ /* 0x000fc400078ec0ff */
[----:B------:R-:W-:Y:S01]  /*09b0*/  LOP3.LUT R21, R22, 0xc0, RZ, 0xc0, !PT ;  /* 0x000000c016157812 */ /* 0x000fe200078ec0ff */
[----:B------:R-:W-:Y:S01]  /*09c0*/  IMAD.WIDE.U32 R16, R17, 0x2, R4 ;  /* 0x0000000211107825 */ /* 0x000fe200078e0004 */
[----:B------:R-:W-:Y:S02]  /*09d0*/  IADD3 R7, PT, PT, R7, 0x8, RZ ;  /* 0x0000000807077810 */ /* 0x000fe40007ffe0ff */
[C---:B------:R-:W-:Y:S02]  /*09e0*/  IADD3 R29, PT, PT, R24.reuse, R19, RZ ;  /* 0x00000013181d7210 */ /* 0x040fe40007ffe0ff */
[----:B------:R-:W-:Y:S01]  /*09f0*/  IADD3 R23, PT, PT, R27, 0x20, RZ ;  /* 0x000000201b177810 */ /* 0x000fe20007ffe0ff */
[----:B------:R-:W-:Y:S01]  /*0a00*/  IMAD.IADD R25, R24, 0x1, R21 ;  /* 0x0000000118197824 */ /* 0x000fe200078e0215 */
[----:B------:R-:W-:Y:S01]  /*0a10*/  ISETP.NE.AND P0, PT, R7, 0x40, PT ;  /* 0x000000400700780c */ /* 0x000fe20003f05270 */
[----:B------:R-:W-:-:S04]  /*0a20*/  IMAD.WIDE.U32 R18, R27, 0x2, R4 ;  /* 0x000000021b127825 */ /* 0x000fc800078e0004 */
[----:B------:R-:W-:Y:S02]  /*0a30*/  VIADD R31, R27, 0x40 ;  /* 0x000000401b1f7836 */ /* 0x000fe40000000000 */
[----:B------:R-:W-:-:S04]  /*0a40*/  IMAD.WIDE.U32 R20, R29, 0x2, R4 ;  /* 0x000000021d147825 */ /* 0x000fc800078e0004 */
[----:B------:R-:W-:-:S04]  /*0a50*/  IMAD.WIDE.U32 R22, R23, 0x2, R4 ;  /* 0x0000000217167825 */ /* 0x000fc800078e0004 */
[----:B------:R-:W-:Y:S02]  /*0a60*/  VIADD R27, R27, 0x60 ;  /* 0x000000601b1b7836 */ /* 0x000fe40000000000 */
[--C-:B------:R-:W-:Y:S01]  /*0a70*/  IMAD.WIDE.U32 R24, R25, 0x2, R4.reuse ;  /* 0x0000000219187825 */ /* 0x100fe200078e0004 */
[----:B--2---:R-:W-:Y:S04]  /*0a80*/  STG.E.U16 desc[UR4][R16.64+0xc400], R10 ;  /* 0x00c4000a10007986 */ /* 0x004fe8000c101504 */
[----:B---3--:R0:W-:Y:S04]  /*0a90*/  STG.E.U16 desc[UR4][R16.64+0xc000], R9 ;  /* 0x00c0000910007986 */ /* 0x0081e8000c101504 */
[----:B----4-:R1:W-:Y:S01]  /*0aa0*/  STG.E.U16 desc[UR4][R18.64+0xc000], R8 ;  /* 0x00c0000812007986 */ /* 0x0103e2000c101504 */
[----:B0-----:R-:W-:Y:S01]  /*0ab0*/  IADD3 R9, PT, PT, R29, 0x40, RZ ;  /* 0x000000401d097810 */ /* 0x001fe20007ffe0ff */
[----:B------:R-:W-:-:S02]  /*0ac0*/  IMAD.WIDE.U32 R16, R31, 0x2, R4 ;  /* 0x000000021f107825 */ /* 0x000fc400078e0004 */
[----:B-----5:R0:W-:Y:S02]  /*0ad0*/  STG.E.U16 desc[UR4][R18.64+0xc400], R11 ;  /* 0x00c4000b12007986 */ /* 0x0201e4000c101504 */
[--C-:B-1----:R-:W-:Y:S02]  /*0ae0*/  IMAD.WIDE.U32 R8, R9, 0x2, R4.reuse ;  /* 0x0000000209087825 */ /* 0x102fe400078e0004 */
[----:B------:R1:W-:Y:S04]  /*0af0*/  STG.E.U16 desc[UR4][R20.64+0xc000], R12 ;  /* 0x00c0000c14007986 */ /* 0x0003e8000c101504 */
[----:B------:R1:W-:Y:S01]  /*0b00*/  STG.E.U16 desc[UR4][R20.64+0xc400], R15 ;  /* 0x00c4000f14007986 */ /* 0x0003e2000c101504 */
[----:B0-----:R-:W-:-:S03]  /*0b10*/  IMAD.WIDE.U32 R10, R27, 0x2, R4 ;  /* 0x000000021b0a7825 */ /* 0x001fc600078e0004 */
        /* <DEDUP_REMOVED lines=11> */
[----:B------:R-:W-:-:S07]  /*0bd0*/  IMAD.MOV.U32 R7, RZ, RZ, RZ ;  /* 0x000000ffff077224 */ /* 0x000fce00078e00ff */
.L_x_2:
[----:B01----:R-:W-:-:S04]  /*0be0*/  IMAD R11, R7, 0x1b9000, R6 ;  /* 0x001b9000070b7824 */ /* 0x003fc800078e0206 */
[C---:B------:R-:W-:Y:S01]  /*0bf0*/  VIADD R21, R11.reuse, 0x372000 ;  /* 0x003720000b157836 */ /* 0x040fe20000000000 */
[C---:B------:R-:W-:Y:S01]  /*0c00*/  IADD3 R19, PT, PT, R11.reuse, 0x1b9000, RZ ;  /* 0x001b90000b137810 */ /* 0x040fe20007ffe0ff */
[C-C-:B------:R-:W-:Y:S01]  /*0c10*/  IMAD.WIDE.U32 R16, R11.reuse, 0x2, R2.reuse ;  /* 0x000000020b107825 */ /* 0x140fe200078e0002 */
[C---:B------:R-:W-:Y:S02]  /*0c20*/  IADD3 R23, PT, PT, R11.reuse, 0x52b000, RZ ;  /* 0x0052b0000b177810 */ /* 0x040fe40007ffe0ff */
[----:B------:R-:W-:Y:S01]  /*0c30*/  IADD3 R27, PT, PT, R11, 0x89d000, RZ ;  /* 0x0089d0000b1b7810 */ /* 0x000fe20007ffe0ff */
[--C-:B------:R-:W-:Y:S01]  /*0c40*/  IMAD.WIDE.U32 R18, R19, 0x2, R2.reuse ;  /* 0x0000000213127825 */ /* 0x100fe200078e0002 */
[----:B------:R-:W2:Y:S03]  /*0c50*/  LDG.E.U16.CONSTANT R8, desc[UR4][R16.64+0x800] ;  /* 0x0008000410087981 */ /* 0x000ea6000c1e9500 */
[----:B------:R-:W-:Y:S01]  /*0c60*/  VIADD R25, R11, 0x6e4000 ;  /* 0x006e40000b197836 */ /* 0x000fe20000000000 */
[----:B------:R-:W3:Y:S01]  /*0c70*/  LDG.E.U16.CONSTANT R9, desc[UR4][R16.64+0x840] ;  /* 0x0008400410097981 */ /* 0x000ee2000c1e9500 */
[----:B------:R-:W-:-:S03]  /*0c80*/  IMAD.WIDE.U32 R20, R21, 0x2, R2 ;  /* 0x0000000215147825 */ /* 0x000fc600078e0002 */
[----:B------:R-:W4:Y:S01]  /*0c90*/  LDG.E.U16.CONSTANT R10, desc[UR4][R18.64+0x800] ;  /* 0x00080004120a7981 */ /* 0x000f22000c1e9500 */
[C---:B------:R-:W-:Y:S01]  /*0ca0*/  VIADD R15, R11.reuse, 0xa56000 ;  /* 0x00a560000b0f7836 */ /* 0x040fe20000000000 */
[----:B------:R-:W-:Y:S01]  /*0cb0*/  IADD3 R11, PT, PT, R11, 0xc0f000, RZ ;  /* 0x00c0f0000b0b7810 */ /* 0x000fe20007ffe0ff */
[--C-:B------:R-:W-:Y:S01]  /*0cc0*/  IMAD.WIDE.U32 R22, R23, 0x2, R2.reuse ;  /* 0x0000000217167825 */ /* 0x100fe200078e0002 */
[----:B------:R0:W5:Y:S03]  /*0cd0*/  LDG.E.U16.CONSTANT R14, desc[UR4][R18.64+0x840] ;  /* 0x00084004120e7981 */ /* 0x000166000c1e9500 */
[--C-:B------:R-:W-:Y:S01]  /*0ce0*/  IMAD.WIDE.U32 R24, R25, 0x2, R2.reuse ;  /* 0x0000000219187825 */ /* 0x100fe200078e0002 */
[----:B------:R-:W5:Y:S03]  /*0cf0*/  LDG.E.U16.CONSTANT R12, desc[UR4][R20.64+0x800] ;  /* 0x00080004140c7981 */ /* 0x000f66000c1e9500 */
[--C-:B------:R-:W-:Y:S01]  /*0d00*/  IMAD.WIDE.U32 R26, R27, 0x2, R2.reuse ;  /* 0x000000021b1a7825 */ /* 0x100fe200078e0002 */
[----:B------:R1:W5:Y:S03]  /*0d10*/  LDG.E.U16.CONSTANT R31, desc[UR4][R20.64+0x840] ;  /* 0x00084004141f7981 */ /* 0x000366000c1e9500 */
[--C-:B0-----:R-:W-:Y:S01]  /*0d20*/  IMAD.WIDE.U32 R18, R15, 0x2, R2.reuse ;  /* 0x000000020f127825 */ /* 0x101fe200078e0002 */
[----:B------:R-:W5:Y:S04]  /*0d30*/  LDG.E.U16.CONSTANT R33, desc[UR4][R22.64+0x800] ;  /* 0x0008000416217981 */ /* 0x000f68000c1e9500 */
[----:B------:R0:W5:Y:S01]  /*0d40*/  LDG.E.U16.CONSTANT R16, desc[UR4][R22.64+0x840] ;  /* 0x0008400416107981 */ /* 0x000162000c1e9500 */
[----:B-1----:R-:W-:-:S03]  /*0d50*/  IMAD.WIDE.U32 R20, R11, 0x2, R2 ;  /* 0x000000020b147825 */ /* 0x002fc600078e0002 */
[----:B------:R-:W5:Y:S04]  /*0d60*/  LDG.E.U16.CONSTANT R13, desc[UR4][R24.64+0x800] ;  /* 0x00080004180d7981 */ /* 0x000f68000c1e9500 */
[----:B------:R1:W5:Y:S04]  /*0d70*/  LDG.E.U16.CONSTANT R15, desc[UR4][R24.64+0x840] ;  /* 0x00084004180f7981 */ /* 0x000368000c1e9500 */
[----:B------:R-:W5:Y:S04]  /*0d80*/  LDG.E.U16.CONSTANT R11, desc[UR4][R26.64+0x800] ;  /* 0x000800041a0b7981 */ /* 0x000f68000c1e9500 */
[----:B------:R-:W5:Y:S04]  /*0d90*/  LDG.E.U16.CONSTANT R37, desc[UR4][R26.64+0x840] ;  /* 0x000840041a257981 */ /* 0x000f68000c1e9500 */
[----:B------:R-:W5:Y:S04]  /*0da0*/  LDG.E.U16.CONSTANT R39, desc[UR4][R18.64+0x800] ;  /* 0x0008000412277981 */ /* 0x000f68000c1e9500 */
[----:B------:R1:W5:Y:S04]  /*0db0*/  LDG.E.U16.CONSTANT R41, desc[UR4][R18.64+0x840] ;  /* 0x0008400412297981 */ /* 0x000368000c1e9500 */
[----:B------:R-:W5:Y:S04]  /*0dc0*/  LDG.E.U16.CONSTANT R43, desc[UR4][R20.64+0x800] ;  /* 0x00080004142b7981 */ /* 0x000f68000c1e9500 */
[----:B------:R1:W5:Y:S01]  /*0dd0*/  LDG.E.U16.CONSTANT R45, desc[UR4][R20.64+0x840] ;  /* 0x00084004142d7981 */ /* 0x000362000c1e9500 */
[----:B------:R-:W-:Y:S01]  /*0de0*/  SHF.R.U32.HI R17, RZ, 0x4, R7 ;  /* 0x00000004ff117819 */ /* 0x000fe20000011607 */
[----:B0-----:R-:W-:-:S04]  /*0df0*/  IMAD.SHL.U32 R22, R7, 0x10, RZ ;  /* 0x0000001007167824 */ /* 0x001fc800078e00ff */
[----:B------:R-:W-:Y:S01]  /*0e00*/  IMAD R28, R17, 0x1800, R0 ;  /* 0x00001800111c7824 */ /* 0x000fe200078e0200 */
[C---:B------:R-:W-:Y:S01]  /*0e10*/  IADD3 R23, PT, PT, R22.reuse, 0x10, RZ ;  /* 0x0000001016177810 */ /* 0x040fe20007ffe0ff */
[C---:B-1----:R-:W-:Y:S01]  /*0e20*/  VIADD R24, R22.reuse, 0x20 ;  /* 0x0000002016187836 */ /* 0x042fe20000000000 */
[C---:B------:R-:W-:Y:S02]  /*0e30*/  LOP3.LUT R17, R22.reuse, 0x80, RZ, 0xc0, !PT ;  /* 0x0000008016117812 */ /* 0x040fe400078ec0ff */
[----:B------:R-:W-:Y:S02]  /*0e40*/  LOP3.LUT R23, R23, 0x90, RZ, 0xc0, !PT ;  /* 0x0000009017177812 */ /* 0x000fe400078ec0ff */
[----:B------:R-:W-:Y:S01]  /*0e50*/  IADD3 R22, PT, PT, R22, 0x40, RZ ;  /* 0x0000004016167810 */ /* 0x000fe20007ffe0ff */
[----:B------:R-:W-:Y:S01]  /*0e60*/  IMAD.IADD R17, R17, 0x1, R28 ;  /* 0x0000000111117824 */ /* 0x000fe200078e021c */
[----:B------:R-:W-:Y:S01]  /*0e70*/  LOP3.LUT R25, R24, 0xa0, RZ, 0xc0, !PT ;  /* 0x000000a018197812 */ /* 0x000fe200078ec0ff */
[----:B------:R-:W-:Y:S01]  /*0e80*/  VIADD R7, R7, 0x8 ;  /* 0x0000000807077836 */ /* 0x000fe20000000000 */
[----:B------:R-:W-:Y:S01]  /*0e90*/  IADD3 R29, PT, PT, R28, R23, RZ ;  /* 0x000000171c1d7210 */ /* 0x000fe20007ffe0ff */
[----:B------:R-:W-:Y:S01]  /*0ea0*/  IMAD.WIDE.U32 R18, R17, 0x2, R4 ;  /* 0x0000000211127825 */ /* 0x000fe200078e0004 */
[----:B------:R-:W-:-:S03]  /*0eb0*/  LOP3.LUT R21, R22, 0xc0, RZ, 0xc0, !PT ;  /* 0x000000c016157812 */ /* 0x000fc600078ec0ff */
[C---:B------:R-:W-:Y:S01]  /*0ec0*/  IMAD.IADD R17, R28.reuse, 0x1, R25 ;  /* 0x000000011c117824 */ /* 0x040fe200078e0219 */
[----:B------:R-:W-:Y:S01]  /*0ed0*/  IADD3 R27, PT, PT, R28, R21, RZ ;  /* 0x000000151c1b7210 */ /* 0x000fe20007ffe0ff */
[C---:B------:R-:W-:Y:S01]  /*0ee0*/  VIADD R25, R29.reuse, 0x20 ;  /* 0x000000201d197836 */ /* 0x040fe20000000000 */
[C---:B------:R-:W-:Y:S01]  /*0ef0*/  IADD3 R35, PT, PT, R29.reuse, 0x40, RZ ;  /* 0x000000401d237810 */ /* 0x040fe20007ffe0ff */
[--C-:B------:R-:W-:Y:S01]  /*0f00*/  IMAD.WIDE.U32 R20, R29, 0x2, R4.reuse ;  /* 0x000000021d147825 */ /* 0x100fe200078e0004 */
[----:B------:R-:W-:Y:S02]  /*0f10*/  ISETP.NE.AND P0, PT, R7, 0x40, PT ;  /* 0x000000400700780c */ /* 0x000fe40003f05270 */
[----:B------:R-:W-:Y:S01]  /*0f20*/  IADD3 R29, PT, PT, R29, 0x60, RZ ;  /* 0x000000601d1d7810 */ /* 0x000fe20007ffe0ff */
[----:B------:R-:W-:-:S04]  /*0f30*/  IMAD.WIDE.U32 R22, R17, 0x2, R4 ;  /* 0x0000000211167825 */ /* 0x000fc800078e0004 */
[----:B------:R-:W-:Y:S02]  /*0f40*/  VIADD R17, R17, 0x40 ;  /* 0x0000004011117836 */ /* 0x000fe40000000000 */
[----:B------:R-:W-:-:S04]  /*0f50*/  IMAD.WIDE.U32 R24, R25, 0x2, R4 ;  /* 0x0000000219187825 */ /* 0x000fc800078e0004 */
[--C-:B------:R-:W-:Y:S01]  /*0f60*/  IMAD.WIDE.U32 R26, R27, 0x2, R4.reuse ;  /* 0x000000021b1a7825 */ /* 0x100fe200078e0004 */
[----:B--2---:R-:W-:Y:S04]  /*0f70*/  STG.E.U16 desc[UR4][R18.64+0x7e000], R8 ;  /* 0x07e0000812007986 */ /* 0x004fe8000c101504 */
[----:B---3--:R0:W-:Y:S04]  /*0f80*/  STG.E.U16 desc[UR4][R18.64+0x7e400], R9 ;  /* 0x07e4000912007986 */ /* 0x0081e8000c101504 */
[----:B----4-:R-:W-:Y:S04]  /*0f90*/  STG.E.U16 desc[UR4][R20.64+0x7e000], R10 ;  /* 0x07e0000a14007986 */ /* 0x010fe8000c101504 */
[----:B-----5:R1:W-:Y:S01]  /*0fa0*/  STG.E.U16 desc[UR4][R20.64+0x7e400], R14 ;  /* 0x07e4000e14007986 */ /* 0x0203e2000c101504 */
[----:B0-----:R-:W-:-:S03]  /*0fb0*/  IMAD.WIDE.U32 R8, R35, 0x2, R4 ;  /* 0x0000000223087825 */ /* 0x001fc600078e0004 */
[----:B------:R0:W-:Y:S01]  /*0fc0*/  STG.E.U16 desc[UR4][R22.64+0x7e000], R12 ;  /* 0x07e0000c16007986 */ /* 0x0001e2000c101504 */
[----:B------:R-:W-:-:S03]  /*0fd0*/  IMAD.WIDE.U32 R18, R17, 0x2, R4 ;  /* 0x0000000211127825 */ /* 0x000fc600078e0004 */
[----:B------:R0:W-:Y:S01]  /*0fe0*/  STG.E.U16 desc[UR4][R22.64+0x7e400], R31 ;  /* 0x07e4001f16007986 */ /* 0x0001e2000c101504 */
[----:B-1----:R-:W-:-:S03]  /*0ff0*/  IMAD.WIDE.U32 R20, R29, 0x2, R4 ;  /* 0x000000021d147825 */ /* 0x002fc600078e0004 */
        /* <DEDUP_REMOVED lines=11> */
[----:B------:R-:W-:-:S07]  /*10b0*/  HFMA2 R7, -RZ, RZ, 0, 0 ;  /* 0x00000000ff077431 */ /* 0x000fce00000001ff */
.L_x_3:
        /* <DEDUP_REMOVED lines=94> */
.L_x_4:
        /* <DEDUP_REMOVED lines=78> */
.L_x_5:
        /* <DEDUP_REMOVED lines=94> */
.L_x_6:
[----:B0-----:R-:W-:-:S04]  /*2160*/  IMAD R19, R7, 0x1b9000, R6 ;  /* 0x001b900007137824 */ /* 0x001fc800078e0206 */
[C---:B-1----:R-:W-:Y:S01]  /*2170*/  VIADD R13, R19.reuse, 0x372000 ;  /* 0x00372000130d7836 */ /* 0x042fe20000000000 */
[C---:B------:R-:W-:Y:S01]  /*2180*/  IADD3 R11, PT, PT, R19.reuse, 0x1b9000, RZ ;  /* 0x001b9000130b7810 */ /* 0x040fe20007ffe0ff */
[C-C-:B------:R-:W-:Y:S01]  /*2190*/  IMAD.WIDE.U32 R8, R19.reuse, 0x2, R2.reuse ;  /* 0x0000000213087825 */ /* 0x140fe200078e0002 */
[C---:B------:R-:W-:Y:S02]  /*21a0*/  IADD3 R15, PT, PT, R19.reuse, 0x52b000, RZ ;  /* 0x0052b000130f7810 */ /* 0x040fe40007ffe0ff */
[----:B------:R-:W-:Y:S01]  /*21b0*/  IADD3 R21, PT, PT, R19, 0x89d000, RZ ;  /* 0x0089d00013157810 */ /* 0x000fe20007ffe0ff */
[--C-:B------:R-:W-:Y:S01]  /*21c0*/  IMAD.WIDE.U32 R10, R11, 0x2, R2.reuse ;  /* 0x000000020b0a7825 */ /* 0x100fe200078e0002 */
[----:B------:R-:W2:Y:S03]  /*21d0*/  LDG.E.U16.CONSTANT R23, desc[UR4][R8.64+0x15000] ;  /* 0x0150000408177981 */ /* 0x000ea6000c1e9500 */
[----:B------:R-:W-:Y:S01]  /*21e0*/  VIADD R17, R19, 0x6e4000 ;  /* 0x006e400013117836 */ /* 0x000fe20000000000 */
[----:B------:R0:W3:Y:S01]  /*21f0*/  LDG.E.U16.CONSTANT R29, desc[UR4][R8.64+0x15040] ;  /* 0x01504004081d7981 */ /* 0x0000e2000c1e9500 */
        /* <DEDUP_REMOVED lines=8> */
[--C-:B0-----:R-:W-:Y:S01]  /*2280*/  IMAD.WIDE.U32 R8, R21, 0x2, R2.reuse ;  /* 0x0000000215087825 */ /* 0x101fe200078e0002 */
[----:B------:R0:W5:Y:S03]  /*2290*/  LDG.E.U16.CONSTANT R37, desc[UR4][R12.64+0x15040] ;  /* 0x015040040c257981 */ /* 0x000166000c1e9500 */
[--C-:B-1----:R-:W-:Y:S01]  /*22a0*/  IMAD.WIDE.U32 R10, R25, 0x2, R2.reuse ;  /* 0x00000002190a7825 */ /* 0x102fe200078e0002 */
[----:B------:R-:W5:Y:S04]  /*22b0*/  LDG.E.U16.CONSTANT R35, desc[UR4][R14.64+0x15000] ;  /* 0x015000040e237981 */ /* 0x000f68000c1e9500 */
[----:B------:R1:W5:Y:S01]  /*22c0*/  LDG.E.U16.CONSTANT R41, desc[UR4][R14.64+0x15040] ;  /* 0x015040040e297981 */ /* 0x000362000c1e9500 */
[----:B0-----:R-:W-:-:S03]  /*22d0*/  IMAD.WIDE.U32 R12, R19, 0x2, R2 ;  /* 0x00000002130c7825 */ /* 0x001fc600078e0002 */
        /* <DEDUP_REMOVED lines=8> */
[C---:B-1----:R-:W-:Y:S01]  /*2360*/  IMAD.SHL.U32 R14, R7.reuse, 0x10, RZ ;  /* 0x00000010070e7824 */ /* 0x042fe200078e00ff */
[----:B------:R-:W-:Y:S01]  /*2370*/  SHF.R.U32.HI R15, RZ, 0x4, R7 ;  /* 0x00000004ff0f7819 */ /* 0x000fe20000011607 */
[----:B------:R-:W-:-:S02]  /*2380*/  VIADD R7, R7, 0x8 ;  /* 0x0000000807077836 */ /* 0x000fc40000000000 */
[C---:B0-----:R-:W-:Y:S01]  /*2390*/  VIADD R17, R14.reuse, 0x20 ;  /* 0x000000200e117836 */ /* 0x041fe20000000000 */
[C---:B------:R-:W-:Y:S01]  /*23a0*/  LOP3.LUT R8, R14.reuse, 0x80, RZ, 0xc0, !PT ;  /* 0x000000800e087812 */ /* 0x040fe200078ec0ff */
[----:B------:R-:W-:Y:S01]  /*23b0*/  IMAD R15, R15, 0x1800, R0 ;  /* 0x000018000f0f7824 */ /* 0x000fe200078e0200 */
[C---:B------:R-:W-:Y:S01]  /*23c0*/  IADD3 R16, PT, PT, R14.reuse, 0x10, RZ ;  /* 0x000000100e107810 */ /* 0x040fe20007ffe0ff */
[----:B------:R-:W-:Y:S01]  /*23d0*/  VIADD R14, R14, 0x40 ;  /* 0x000000400e0e7836 */ /* 0x000fe20000000000 */
[----:B------:R-:W-:Y:S02]  /*23e0*/  LOP3.LUT R18, R17, 0xa0, RZ, 0xc0, !PT ;  /* 0x000000a011127812 */ /* 0x000fe400078ec0ff */
[----:B------:R-:W-:Y:S02]  /*23f0*/  IADD3 R9, PT, PT, R8, R15, RZ ;  /* 0x0000000f08097210 */ /* 0x000fe40007ffe0ff */
[----:B------:R-:W-:Y:S02]  /*2400*/  IADD3 R21, PT, PT, R15, R18, RZ ;  /* 0x000000120f157210 */ /* 0x000fe40007ffe0ff */
[----:B------:R-:W-:Y:S01]  /*2410*/  LOP3.LUT R16, R16, 0x90, RZ, 0xc0, !PT ;  /* 0x0000009010107812 */ /* 0x000fe200078ec0ff */
[----:B------:R-:W-:Y:S01]  /*2420*/  IMAD.WIDE.U32 R8, R9, 0x2, R4 ;  /* 0x0000000209087825 */ /* 0x000fe200078e0004 */
[----:B------:R-:W-:-:S02]  /*2430*/  LOP3.LUT R14, R14, 0xc0, RZ, 0xc0, !PT ;  /* 0x000000c00e0e7812 */ /* 0x000fc400078ec0ff */
[C---:B------:R-:W-:Y:S01]  /*2440*/  IADD3 R49, PT, PT, R21.reuse, 0x40, RZ ;  /* 0x0000004015317810 */ /* 0x040fe20007ffe0ff */
[----:B------:R-:W-:Y:S01]  /*2450*/  IMAD.WIDE.U32 R18, R21, 0x2, R4 ;  /* 0x0000000215127825 */ /* 0x000fe200078e0004 */
[----:B------:R-:W-:-:S03]  /*2460*/  IADD3 R12, P0, PT, R8, 0x1000000, RZ ;  /* 0x01000000080c7810 */ /* 0x000fc60007f1e0ff */
[C---:B------:R-:W-:Y:S01]  /*2470*/  IMAD.IADD R17, R15.reuse, 0x1, R16 ;  /* 0x000000010f117824 */ /* 0x040fe200078e0210 */
[----:B------:R-:W-:Y:S01]  /*2480*/  IADD3 R8, P2, PT, R18, 0x1000000, RZ ;  /* 0x0100000012087810 */ /* 0x000fe20007f5e0ff */
[----:B------:R-:W-:Y:S01]  /*2490*/  IMAD.X R13, RZ, RZ, R9, P0 ;  /* 0x000000ffff0d7224 */ /* 0x000fe200000e0609 */
[----:B------:R-:W-:Y:S01]  /*24a0*/  IADD3 R15, PT, PT, R15, R14, RZ ;  /* 0x0000000e0f0f7210 */ /* 0x000fe20007ffe0ff */
[C---:B------:R-:W-:Y:S01]  /*24b0*/  IMAD.WIDE.U32 R10, R17.reuse, 0x2, R4 ;  /* 0x00000002110a7825 */ /* 0x040fe200078e0004 */
[----:B------:R-:W-:-:S03]  /*24c0*/  IADD3 R25, PT, PT, R17, 0x20, RZ ;  /* 0x0000002011197810 */ /* 0x000fc60007ffe0ff */
[----:B------:R-:W-:Y:S01]  /*24d0*/  IMAD.X R9, RZ, RZ, R19, P2 ;  /* 0x000000ffff097224 */ /* 0x000fe200010e0613 */
[----:B------:R-:W-:Y:S01]  /*24e0*/  IADD3 R10, P1, PT, R10, 0x1000000, RZ ;  /* 0x010000000a0a7810 */ /* 0x000fe20007f3e0ff */
[----:B------:R-:W-:-:S03]  /*24f0*/  IMAD.WIDE.U32 R18, R15, 0x2, R4 ;  /* 0x000000020f127825 */ /* 0x000fc600078e0004 */
[----:B------:R-:W-:Y:S01]  /*2500*/  IADD3.X R11, PT, PT, RZ, R11, RZ, P1, !PT ;  /* 0x0000000bff0b7210 */ /* 0x000fe20000ffe4ff */
[----:B------:R-:W-:Y:S01]  /*2510*/  IMAD.WIDE.U32 R24, R25, 0x2, R4 ;  /* 0x0000000219187825 */ /* 0x000fe200078e0004 */
[----:B------:R-:W-:-:S03]  /*2520*/  IADD3 R18, P0, PT, R18, 0x1000000, RZ ;  /* 0x0100000012127810 */ /* 0x000fc60007f1e0ff */
[C---:B------:R-:W-:Y:S01]  /*2530*/  VIADD R15, R17.reuse, 0x40 ;  /* 0x00000040110f7836 */ /* 0x040fe20000000000 */
[----:B------:R-:W-:Y:S01]  /*2540*/  IADD3.X R19, PT, PT, RZ, R19, RZ, P0, !PT ;  /* 0x00000013ff137210 */ /* 0x000fe200007fe4ff */
[----:B------:R-:W-:Y:S01]  /*2550*/  VIADD R17, R17, 0x60 ;  /* 0x0000006011117836 */ /* 0x000fe20000000000 */
[----:B------:R-:W-:Y:S01]  /*2560*/  IADD3 R24, P0, PT, R24, 0x1000000, RZ ;  /* 0x0100000018187810 */ /* 0x000fe20007f1e0ff */
[----:B------:R-:W-:-:S04]  /*2570*/  IMAD.WIDE.U32 R20, R15, 0x2, R4 ;  /* 0x000000020f147825 */ /* 0x000fc800078e0004 */
[----:B------:R-:W-:Y:S01]  /*2580*/  IMAD.WIDE.U32 R14, R49, 0x2, R4 ;  /* 0x00000002310e7825 */ /* 0x000fe200078e0004 */
[----:B------:R-:W-:-:S03]  /*2590*/  IADD3 R20, P1, PT, R20, 0x1000000, RZ ;  /* 0x0100000014147810 */ /* 0x000fc60007f3e0ff */
[----:B------:R-:W-:Y:S01]  /*25a0*/  IMAD.WIDE.U32 R16, R17, 0x2, R4 ;  /* 0x0000000211107825 */ /* 0x000fe200078e0004 */
[----:B------:R-:W-:Y:S02]  /*25b0*/  IADD3 R14, P2, PT, R14, 0x1000000, RZ ;  /* 0x010000000e0e7810 */ /* 0x000fe40007f5e0ff */
[----:B------:R-:W-:Y:S01]  /*25c0*/  IADD3.X R21, PT, PT, RZ, R21, RZ, P1, !PT ;  /* 0x00000015ff157210 */ /* 0x000fe20000ffe4ff */
[----:B------:R-:W-:Y:S01]  /*25d0*/  IMAD.X R25, RZ, RZ, R25, P0 ;  /* 0x000000ffff197224 */ /* 0x000fe200000e0619 */
[----:B------:R-:W-:Y:S01]  /*25e0*/  ISETP.NE.AND P0, PT, R7, 0x40, PT ;  /* 0x000000400700780c */ /* 0x000fe20003f05270 */
[----:B------:R-:W-:Y:S01]  /*25f0*/  IMAD.X R15, RZ, RZ, R15, P2 ;  /* 0x000000ffff0f7224 */ /* 0x000fe200010e060f */
[----:B------:R-:W-:-:S04]  /*2600*/  IADD3 R16, P3, PT, R16, 0x1000000, RZ ;  /* 0x0100000010107810 */ /* 0x000fc80007f7e0ff */
[----:B------:R-:W-:Y:S01]  /*2610*/  IADD3.X R17, PT, PT, RZ, R17, RZ, P3, !PT ;  /* 0x00000011ff117210 */ /* 0x000fe20001ffe4ff */
[----:B--2---:R0:W-:Y:S04]  /*2620*/  STG.E.U16 desc[UR4][R12.64+0x4ac000], R23 ;  /* 0x4ac000170c007986 */ /* 0x0041e8000c101504 */
[----:B---3--:R0:W-:Y:S04]  /*2630*/  STG.E.U16 desc[UR4][R12.64+0x4ac400], R29 ;  /* 0x4ac4001d0c007986 */ /* 0x0081e8000c101504 */
[----:B----4-:R0:W-:Y:S04]  /*2640*/  STG.E.U16 desc[UR4][R10.64+0x4ac000], R27 ;  /* 0x4ac0001b0a007986 */ /* 0x0101e8000c101504 */
[----:B-----5:R0:W-:Y:S04]  /*2650*/  STG.E.U16 desc[UR4][R10.64+0x4ac400], R33 ;  /* 0x4ac400210a007986 */ /* 0x0201e8000c101504 */
        /* <DEDUP_REMOVED lines=14> */
.L_x_7:
[----:B01----:R-:W-:-:S04]  /*2740*/  IMAD R13, R7, 0x1b9000, R6 ;  /* 0x001b9000070d7824 */ /* 0x003fc800078e0206 */
[C---:B------:R-:W-:Y:S01]  /*2750*/  VIADD R9, R13.reuse, 0x1b9000 ;  /* 0x001b90000d097836 */ /* 0x040fe20000000000 */
[C---:B------:R-:W-:Y:S01]  /*2760*/  IADD3 R11, PT, PT, R13.reuse, 0x372000, RZ ;  /* 0x003720000d0b7810 */ /* 0x040fe20007ffe0ff */
[C---:B------:R-:W-:Y:S01]  /*2770*/  IMAD.WIDE.U32 R16, R13.reuse, 0x2, R2 ;  /* 0x000000020d107825 */ /* 0x040fe200078e0002 */
[----:B------:R-:W-:-:S03]  /*2780*/  IADD3 R25, PT, PT, R13, 0xc0f000, RZ ;  /* 0x00c0f0000d197810 */ /* 0x000fc60007ffe0ff */
[----:B------:R-:W-:Y:S01]  /*2790*/  IMAD.WIDE.U32 R8, R9, 0x2, R2 ;  /* 0x0000000209087825 */ /* 0x000fe200078e0002 */
[----:B------:R-:W-:-:S03]  /*27a0*/  IADD3 R18, P0, PT, R16, 0xe000000, RZ ;  /* 0x0e00000010127810 */ /* 0x000fc60007f1e0ff */
[----:B------:R-:W-:Y:S01]  /*27b0*/  IMAD.WIDE.U32 R10, R11, 0x2, R2 ;  /* 0x000000020b0a7825 */ /* 0x000fe200078e0002 */
[----:B------:R-:W-:Y:S02]  /*27c0*/  IADD3 R20, P1, PT, R8, 0xe000000, RZ ;  /* 0x0e00000008147810 */ /* 0x000fe40007f3e0ff */
[----:B------:R-:W-:Y:S01]  /*27d0*/  IADD3.X R19, PT, PT, RZ, R17, RZ, P0, !PT ;  /* 0x00000011ff137210 */ /* 0x000fe200007fe4ff */
[----:B------:R-:W-:Y:S01]  /*27e0*/  VIADD R15, R13, 0x52b000 ;  /* 0x0052b0000d0f7836 */ /* 0x000fe20000000000 */
[----:B------:R-:W-:Y:S01]  /*27f0*/  IADD3 R22, P2, PT, R10, 0xe000000, RZ ;  /* 0x0e0000000a167810 */ /* 0x000fe20007f5e0ff */
[----:B------:R-:W-:Y:S02]  /*2800*/  IMAD.X R21, RZ, RZ, R9, P1 ;  /* 0x000000ffff157224 */ /* 0x000fe400008e0609 */
[--C-:B------:R-:W-:Y:S01]  /*2810*/  IMAD.WIDE.U32 R8, R15, 0x2, R2.reuse ;  /* 0x000000020f087825 */ /* 0x100fe200078e0002 */
[----:B------:R-:W-:Y:S01]  /*2820*/  IADD3.X R23, PT, PT, RZ, R11, RZ, P2, !PT ;  /* 0x0000000bff177210 */ /* 0x000fe200017fe4ff */
[----:B------:R-:W2:Y:S01]  /*2830*/  LDG.E.U16.CONSTANT R27, desc[UR4][R18.64+-0x36afc0] ;  /* 0xc9504004121b7981 */ /* 0x000ea2000c1e9500 */
[C---:B------:R-:W-:Y:S01]  /*2840*/  IADD3 R15, PT, PT, R13.reuse, 0x89d000, RZ ;  /* 0x0089d0000d0f7810 */ /* 0x040fe20007ffe0ff */
[C---:B------:R-:W-:Y:S01]  /*2850*/  VIADD R11, R13.reuse, 0x6e4000 ;  /* 0x006e40000d0b7836 */ /* 0x040fe20000000000 */
[----:B------:R-:W-:Y:S01]  /*2860*/  IADD3 R8, P0, PT, R8, 0xe000000, RZ ;  /* 0x0e00000008087810 */ /* 0x000fe20007f1e0ff */
[----:B------:R-:W-:Y:S01]  /*2870*/  VIADD R17, R13, 0xa56000 ;  /* 0x00a560000d117836 */ /* 0x000fe20000000000 */
[----:B------:R-:W3:Y:S01]  /*2880*/  LDG.E.U16.CONSTANT R29, desc[UR4][R20.64+-0x36b000] ;  /* 0xc9500004141d7981 */ /* 0x000ee2000c1e9500 */
[----:B------:R-:W-:-:S03]  /*2890*/  IMAD.WIDE.U32 R10, R11, 0x2, R2 ;  /* 0x000000020b0a7825 */ /* 0x000fc600078e0002 */
[----:B------:R-:W4:Y:S01]  /*28a0*/  LDG.E.U16.CONSTANT R33, desc[UR4][R20.64+-0x36afc0] ;  /* 0xc950400414217981 */ /* 0x000f22000c1e9500 */
[----:B------:R-:W-:-:S03]  /*28b0*/  IMAD.WIDE.U32 R12, R15, 0x2, R2 ;  /* 0x000000020f0c7825 */ /* 0x000fc600078e0002 */
[----:B------:R-:W5:Y:S01]  /*28c0*/  LDG.E.U16.CONSTANT R31, desc[UR4][R22.64+-0x36b000] ;  /* 0xc9500004161f7981 */ /* 0x000f62000c1e9500 */
[--C-:B------:R-:W-:Y:S01]  /*28d0*/  IMAD.WIDE.U32 R14, R17, 0x2, R2.reuse ;  /* 0x00000002110e7825 */ /* 0x100fe200078e0002 */
[----:B------:R-:W-:Y:S02]  /*28e0*/  IADD3 R12, P1, PT, R12, 0xe000000, RZ ;  /* 0x0e0000000c0c7810 */ /* 0x000fe40007f3e0ff */
[----:B------:R-:W5:Y:S01]  /*28f0*/  LDG.E.U16.CONSTANT R37, desc[UR4][R22.64+-0x36afc0] ;  /* 0xc950400416257981 */ /* 0x000f62000c1e9500 */
[----:B------:R-:W-:Y:S01]  /*2900*/  IMAD.WIDE.U32 R16, R25, 0x2, R2 ;  /* 0x0000000219107825 */ /* 0x000fe200078e0002 */
[----:B------:R-:W-:Y:S02]  /*2910*/  IADD3 R14, P2, PT, R14, 0xe000000, RZ ;  /* 0x0e0000000e0e7810 */ /* 0x000fe40007f5e0ff */
[----:B------:R0:W3:Y:S01]  /*2920*/  LDG.E.U16.CONSTANT R25, desc[UR4][R18.64+-0x36b000] ;  /* 0xc950000412197981 */ /* 0x0000e2000c1e9500 */
[----:B------:R-:W-:Y:S01]  /*2930*/  IMAD.X R9, RZ, RZ, R9, P0 ;  /* 0x000000ffff097224 */ /* 0x000fe200000e0609 */
[----:B------:R-:W-:Y:S01]  /*2940*/  IADD3 R10, P0, PT, R10, 0xe000000, RZ ;  /* 0x0e0000000a0a7810 */ /* 0x000fe20007f1e0ff */
[----:B------:R-:W-:Y:S01]  /*2950*/  IMAD.X R13, RZ, RZ, R13, P1 ;  /* 0x000000ffff0d7224 */ /* 0x000fe200008e060d */
[----:B------:R-:W-:-:S02]  /*2960*/  IADD3 R16, P3, PT, R16, 0xe000000, RZ ;  /* 0x0e00000010107810 */ /* 0x000fc40007f7e0ff */
[----:B------:R-:W-:Y:S01]  /*2970*/  IADD3.X R11, PT, PT, RZ, R11, RZ, P0, !PT ;  /* 0x0000000bff0b7210 */ /* 0x000fe200007fe4ff */
[----:B------:R-:W5:Y:S01]  /*2980*/  LDG.E.U16.CONSTANT R35, desc[UR4][R8.64+-0x36b000] ;  /* 0xc950000408237981 */ /* 0x000f62000c1e9500 */
[----:B------:R-:W-:Y:S01]  /*2990*/  IADD3.X R15, PT, PT, RZ, R15, RZ, P2, !PT ;  /* 0x0000000fff0f7210 */ /* 0x000fe200017fe4ff */
[----:B------:R-:W-:Y:S02]  /*29a0*/  IMAD.X R17, RZ, RZ, R17, P3 ;  /* 0x000000ffff117224 */ /* 0x000fe400018e0611 */
[----:B------:R1:W5:Y:S04]  /*29b0*/  LDG.E.U16.CONSTANT R41, desc[UR4][R8.64+-0x36afc0] ;  /* 0xc950400408297981 */ /* 0x000368000c1e9500 */
[----:B------:R-:W5:Y:S04]  /*29c0*/  LDG.E.U16.CONSTANT R39, desc[UR4][R10.64+-0x36b000] ;  /* 0xc95000040a277981 */ /* 0x000f68000c1e9500 */
[----:B------:R1:W5:Y:S04]  /*29d0*/  LDG.E.U16.CONSTANT R45, desc[UR4][R10.64+-0x36afc0] ;  /* 0xc95040040a2d7981 */ /* 0x000368000c1e9500 */
[----:B------:R-:W5:Y:S04]  /*29e0*/  LDG.E.U16.CONSTANT R43, desc[UR4][R12.64+-0x36b000] ;  /* 0xc95000040c2b7981 */ /* 0x000f68000c1e9500 */
[----:B------:R-:W5:Y:S04]  /*29f0*/  LDG.E.U16.CONSTANT R47, desc[UR4][R12.64+-0x36afc0] ;  /* 0xc95040040c2f7981 */ /* 0x000f68000c1e9500 */
[----:B------:R-:W5:Y:S04]  /*2a00*/  LDG.E.U16.CONSTANT R24, desc[UR4][R14.64+-0x36b000] ;  /* 0xc95000040e187981 */ /* 0x000f68000c1e9500 */
[----:B------:R-:W5:Y:S04]  /*2a10*/  LDG.E.U16.CONSTANT R28, desc[UR4][R14.64+-0x36afc0] ;  /* 0xc95040040e1c7981 */ /* 0x000f68000c1e9500 */
[----:B------:R-:W5:Y:S04]  /*2a20*/  LDG.E.U16.CONSTANT R26, desc[UR4][R16.64+-0x36b000] ;  /* 0xc9500004101a7981 */ /* 0x000f68000c1e9500 */
[----:B------:R1:W5:Y:S01]  /*2a30*/  LDG.E.U16.CONSTANT R30, desc[UR4][R16.64+-0x36afc0] ;  /* 0xc9504004101e7981 */ /* 0x000362000c1e9500 */
[----:B0-----:R-:W-:-:S02]  /*2a40*/  SHF.L.U32 R18, R7, 0x4, RZ ;  /* 0x0000000407127819 */ /* 0x001fc400000006ff */
[----:B------:R-:W-:Y:S02]  /*2a50*/  SHF.R.U32.HI R19, RZ, 0x4, R7 ;  /* 0x00000004ff137819 */ /* 0x000fe40000011607 */
[C---:B------:R-:W-:Y:S01]  /*2a60*/  IADD3 R20, PT, PT, R18.reuse, 0x20, RZ ;  /* 0x0000002012147810 */ /* 0x040fe20007ffe0ff */
[C---:B-1----:R-:W-:Y:S01]  /*2a70*/  VIADD R9, R18.reuse, 0x10 ;  /* 0x0000001012097836 */ /* 0x042fe20000000000 */
[----:B------:R-:W-:Y:S01]  /*2a80*/  LOP3.LUT R8, R18, 0x80, RZ, 0xc0, !PT ;  /* 0x0000008012087812 */ /* 0x000fe200078ec0ff */
[----:B------:R-:W-:Y:S01]  /*2a90*/  IMAD R19, R19, 0x1800, R0 ;  /* 0x0000180013137824 */ /* 0x000fe200078e0200 */
[----:B------:R-:W-:Y:S02]  /*2aa0*/  LOP3.LUT R20, R20, 0xa0, RZ, 0xc0, !PT ;  /* 0x000000a014147812 */ /* 0x000fe400078ec0ff */
[----:B------:R-:W-:Y:S02]  /*2ab0*/  IADD3 R18, PT, PT, R18, 0x40, RZ ;  /* 0x0000004012127810 */ /* 0x000fe40007ffe0ff */
[----:B------:R-:W-:Y:S01]  /*2ac0*/  LOP3.LUT R10, R9, 0x90, RZ, 0xc0, !PT ;  /* 0x00000090090a7812 */ /* 0x000fe200078ec0ff */
[----:B------:R-:W-:Y:S01]  /*2ad0*/  IMAD.IADD R9, R8, 0x1, R19 ;  /* 0x0000000108097824 */ /* 0x000fe200078e0213 */
[----:B------:R-:W-:Y:S01]  /*2ae0*/  LOP3.LUT R18, R18, 0xc0, RZ, 0xc0, !PT ;  /* 0x000000c012127812 */ /* 0x000fe200078ec0ff */
[C---:B------:R-:W-:Y:S01]  /*2af0*/  IMAD.IADD R17, R19.reuse, 0x1, R20 ;  /* 0x0000000113117824 */ /* 0x040fe200078e0214 */
[----:B------:R-:W-:Y:S01]  /*2b00*/  IADD3 R15, PT, PT, R19, R10, RZ ;  /* 0x0000000a130f7210 */ /* 0x000fe20007ffe0ff */
[----:B------:R-:W-:-:S04]  /*2b10*/  IMAD.WIDE.U32 R8, R9, 0x2, R4 ;  /* 0x0000000209087825 */ /* 0x000fc800078e0004 */
[----:B------:R-:W-:-:S04]  /*2b20*/  IMAD.WIDE.U32 R20, R17, 0x2, R4 ;  /* 0x0000000211147825 */ /* 0x000fc800078e0004 */
[----:B------:R-:W-:Y:S01]  /*2b30*/  IMAD.IADD R19, R19, 0x1, R18 ;  /* 0x0000000113137824 */ /* 0x000fe200078e0212 */
[----:B------:R-:W-:Y:S01]  /*2b40*/  IADD3 R12, P0, PT, R8, 0x1000000, RZ ;  /* 0x01000000080c7810 */ /* 0x000fe20007f1e0ff */
[----:B------:R-:W-:Y:S01]  /*2b50*/  VIADD R23, R15, 0x20 ;  /* 0x000000200f177836 */ /* 0x000fe20000000000 */
[----:B------:R-:W-:Y:S01]  /*2b60*/  IADD3 R8, P2, PT, R20, 0x1000000, RZ ;  /* 0x0100000014087810 */ /* 0x000fe20007f5e0ff */
[--C-:B------:R-:W-:Y:S01]  /*2b70*/  IMAD.WIDE.U32 R18, R19, 0x2, R4.reuse ;  /* 0x0000000213127825 */ /* 0x100fe200078e0004 */
[----:B------:R-:W-:Y:S02]  /*2b80*/  IADD3.X R13, PT, PT, RZ, R9, RZ, P0, !PT ;  /* 0x00000009ff0d7210 */ /* 0x000fe400007fe4ff */
[----:B------:R-:W-:Y:S01]  /*2b90*/  IADD3.X R9, PT, PT, RZ, R21, RZ, P2, !PT ;  /* 0x00000015ff097210 */ /* 0x000fe200017fe4ff */
[C-C-:B------:R-:W-:Y:S01]  /*2ba0*/  IMAD.WIDE.U32 R10, R15.reuse, 0x2, R4.reuse ;  /* 0x000000020f0a7825 */ /* 0x140fe200078e0004 */
[----:B------:R-:W-:Y:S02]  /*2bb0*/  IADD3 R18, P0, PT, R18, 0x1000000, RZ ;  /* 0x0100000012127810 */ /* 0x000fe40007f1e0ff */
[----:B------:R-:W-:Y:S01]  /*2bc0*/  IADD3 R21, PT, PT, R15, 0x40, RZ ;  /* 0x000000400f157810 */ /* 0x000fe20007ffe0ff */
[----:B------:R-:W-:Y:S01]  /*2bd0*/  IMAD.WIDE.U32 R22, R23, 0x2, R4 ;  /* 0x0000000217167825 */ /* 0x000fe200078e0004 */
[----:B------:R-:W-:-:S03]  /*2be0*/  IADD3 R49, PT, PT, R15, 0x60, RZ ;  /* 0x000000600f317810 */ /* 0x000fc60007ffe0ff */
[----:B------:R-:W-:Y:S01]  /*2bf0*/  VIADD R17, R17, 0x40 ;  /* 0x0000004011117836 */ /* 0x000fe20000000000 */
[----:B------:R-:W-:Y:S01]  /*2c00*/  IADD3 R10, P1, PT, R10, 0x1000000, RZ ;  /* 0x010000000a0a7810 */ /* 0x000fe20007f3e0ff */
[----:B------:R-:W-:Y:S01]  /*2c10*/  IMAD.X R19, RZ, RZ, R19, P0 ;  /* 0x000000ffff137224 */ /* 0x000fe200000e0613 */
[----:B------:R-:W-:Y:S01]  /*2c20*/  IADD3 R22, P0, PT, R22, 0x1000000, RZ ;  /* 0x0100000016167810 */ /* 0x000fe20007f1e0ff */
[----:B------:R-:W-:Y:S01]  /*2c30*/  IMAD.WIDE.U32 R20, R21, 0x2, R4 ;  /* 0x0000000215147825 */ /* 0x000fe200078e0004 */
[----:B------:R-:W-:-:S03]  /*2c40*/  IADD3 R7, PT, PT, R7, 0x8, RZ ;  /* 0x0000000807077810 */ /* 0x000fc60007ffe0ff */
[----:B------:R-:W-:Y:S01]  /*2c50*/  IMAD.WIDE.U32 R14, R17, 0x2, R4 ;  /* 0x00000002110e7825 */ /* 0x000fe200078e0004 */
[----:B------:R-:W-:-:S03]  /*2c60*/  IADD3.X R23, PT, PT, RZ, R23, RZ, P0, !PT ;  /* 0x00000017ff177210 */ /* 0x000fc600007fe4ff */
[----:B------:R-:W-:Y:S01]  /*2c70*/  IMAD.WIDE.U32 R16, R49, 0x2, R4 ;  /* 0x0000000231107825 */ /* 0x000fe200078e0004 */
[----:B------:R-:W-:-:S03]  /*2c80*/  ISETP.NE.AND P0, PT, R7, 0x40, PT ;  /* 0x000000400700780c */ /* 0x000fc60003f05270 */
[----:B------:R-:W-:Y:S01]  /*2c90*/  IMAD.X R11, RZ, RZ, R11, P1 ;  /* 0x000000ffff0b7224 */ /* 0x000fe200008e060b */
[----:B------:R-:W-:Y:S02]  /*2ca0*/  IADD3 R20, P1, PT, R20, 0x1000000, RZ ;  /* 0x0100000014147810 */ /* 0x000fe40007f3e0ff */
[----:B------:R-:W-:Y:S02]  /*2cb0*/  IADD3 R14, P2, PT, R14, 0x1000000, RZ ;  /* 0x010000000e0e7810 */ /* 0x000fe40007f5e0ff */
[----:B------:R-:W-:Y:S01]  /*2cc0*/  IADD3 R16, P3, PT, R16, 0x1000000, RZ ;  /* 0x0100000010107810 */ /* 0x000fe20007f7e0ff */
[----:B------:R-:W-:Y:S01]  /*2cd0*/  IMAD.X R21, RZ, RZ, R21, P1 ;  /* 0x000000ffff157224 */ /* 0x000fe200008e0615 */
[----:B------:R-:W-:-:S03]  /*2ce0*/  IADD3.X R15, PT, PT, RZ, R15, RZ, P2, !PT ;  /* 0x0000000fff0f7210 */ /* 0x000fc600017fe4ff */
[----:B------:R-:W-:Y:S01]  /*2cf0*/  IMAD.X R17, RZ, RZ, R17, P3 ;  /* 0x000000ffff117224 */ /* 0x000fe200018e0611 */
[----:B--2---:R1:W-:Y:S04]  /*2d00*/  STG.E.U16 desc[UR4][R12.64+0x4b8400], R27 ;  /* 0x4b84001b0c007986 */ /* 0x0043e8000c101504 */
[----:B---3--:R1:W-:Y:S04]  /*2d10*/  STG.E.U16 desc[UR4][R12.64+0x4b8000], R25 ;  /* 0x4b8000190c007986 */ /* 0x0083e8000c101504 */
[----:B------:R1:W-:Y:S04]  /*2d20*/  STG.E.U16 desc[UR4][R10.64+0x4b8000], R29 ;  /* 0x4b80001d0a007986 */ /* 0x0003e8000c101504 */
        /* <DEDUP_REMOVED lines=15> */
.L_x_8:
        /* <DEDUP_REMOVED lines=94> */
.L_x_9:
        /* <DEDUP_REMOVED lines=110> */
.L_x_10:
        /* <DEDUP_REMOVED lines=94> */
.L_x_11:
        /* <DEDUP_REMOVED lines=110> */
.L_x_12:
        /* <DEDUP_REMOVED lines=94> */
.L_x_13:
        /* <DEDUP_REMOVED lines=110> */
.L_x_14:
        /* <DEDUP_REMOVED lines=94> */
.L_x_15:
        /* <DEDUP_REMOVED lines=110> */
.L_x_16:
        /* <DEDUP_REMOVED lines=94> */
.L_x_17:
        /* <DEDUP_REMOVED lines=110> */
.L_x_18:
        /* <DEDUP_REMOVED lines=94> */
.L_x_19:
        /* <DEDUP_REMOVED lines=52> */
[C---:B------:R-:W-:Y:S01]  /*7700*/  LOP3.LUT R8, R18.reuse, 0x80, RZ, 0xc0, !PT ;  /* 0x0000008012087812 */ /* 0x040fe200078ec0ff */
[----:B------:R-:W-:Y:S01]  /*7710*/  IMAD R19, R19, 0x1800, R0 ;  /* 0x0000180013137824 */ /* 0x000fe200078e0200 */
[----:B------:R-:W-:Y:S02]  /*7720*/  IADD3 R18, PT, PT, R18, 0x40, RZ ;  /* 0x0000004012127810 */ /* 0x000fe40007ffe0ff */
[----:B------:R-:W-:Y:S02]  /*7730*/  LOP3.LUT R20, R20, 0xa0, RZ, 0xc0, !PT ;  /* 0x000000a014147812 */ /* 0x000fe400078ec0ff */
[----:B------:R-:W-:Y:S01]  /*7740*/  LOP3.LUT R10, R9, 0x90, RZ, 0xc0, !PT ;  /* 0x00000090090a7812 */ /* 0x000fe200078ec0ff */
[----:B------:R-:W-:Y:S01]  /*7750*/  IMAD.IADD R9, R8, 0x1, R19 ;  /* 0x0000000108097824 */ /* 0x000fe200078e0213 */
[----:B------:R-:W-:Y:S01]  /*7760*/  LOP3.LUT R18, R18, 0xc0, RZ, 0xc0, !PT ;  /* 0x000000c012127812 */ /* 0x000fe200078ec0ff */
[C---:B------:R-:W-:Y:S01]  /*7770*/  IMAD.IADD R17, R19.reuse, 0x1, R20 ;  /* 0x0000000113117824 */ /* 0x040fe200078e0214 */
[----:B------:R-:W-:Y:S01]  /*7780*/  IADD3 R15, PT, PT, R19, R10, RZ ;  /* 0x0000000a130f7210 */ /* 0x000fe20007ffe0ff */
[----:B------:R-:W-:-:S04]  /*7790*/  IMAD.WIDE.U32 R8, R9, 0x2, R4 ;  /* 0x0000000209087825 */ /* 0x000fc800078e0004 */
[----:B------:R-:W-:Y:S02]  /*77a0*/  IMAD.IADD R19, R19, 0x1, R18 ;  /* 0x0000000113137824 */ /* 0x000fe400078e0212 */
[--C-:B------:R-:W-:Y:S01]  /*77b0*/  IMAD.WIDE.U32 R20, R17, 0x2, R4.reuse ;  /* 0x0000000211147825 */ /* 0x100fe200078e0004 */
[----:B------:R-:W-:Y:S02]  /*77c0*/  IADD3 R12, P0, PT, R8, 0x4000000, RZ ;  /* 0x04000000080c7810 */ /* 0x000fe40007f1e0ff */
[----:B------:R-:W-:Y:S01]  /*77d0*/  IADD3 R23, PT, PT, R15, 0x20, RZ ;  /* 0x000000200f177810 */ /* 0x000fe20007ffe0ff */
[--C-:B------:R-:W-:Y:S01]  /*77e0*/  IMAD.WIDE.U32 R18, R19, 0x2, R4.reuse ;  /* 0x0000000213127825 */ /* 0x100fe200078e0004 */
[----:B------:R-:W-:Y:S02]  /*77f0*/  IADD3 R8, P2, PT, R20, 0x4000000, RZ ;  /* 0x0400000014087810 */ /* 0x000fe40007f5e0ff */
[----:B------:R-:W-:Y:S01]  /*7800*/  IADD3.X R13, PT, PT, RZ, R9, RZ, P0, !PT ;  /* 0x00000009ff0d7210 */ /* 0x000fe200007fe4ff */
[----:B------:R-:W-:Y:S01]  /*7810*/  IMAD.WIDE.U32 R10, R15, 0x2, R4 ;  /* 0x000000020f0a7825 */ /* 0x000fe200078e0004 */
[----:B------:R-:W-:-:S02]  /*7820*/  IADD3 R18, P0, PT, R18, 0x4000000, RZ ;  /* 0x0400000012127810 */ /* 0x000fc40007f1e0ff */
[----:B------:R-:W-:Y:S01]  /*7830*/  IADD3.X R9, PT, PT, RZ, R21, RZ, P2, !PT ;  /* 0x00000015ff097210 */ /* 0x000fe200017fe4ff */
[----:B------:R-:W-:Y:S01]  /*7840*/  IMAD.WIDE.U32 R22, R23, 0x2, R4 ;  /* 0x0000000217167825 */ /* 0x000fe200078e0004 */
[----:B------:R-:W-:Y:S02]  /*7850*/  IADD3 R17, PT, PT, R17, 0x40, RZ ;  /* 0x0000004011117810 */ /* 0x000fe40007ffe0ff */
[C---:B------:R-:W-:Y:S01]  /*7860*/  IADD3 R49, PT, PT, R15.reuse, 0x60, RZ ;  /* 0x000000600f317810 */ /* 0x040fe20007ffe0ff */
        /* <DEDUP_REMOVED lines=9> */
[----:B------:R-:W-:Y:S02]  /*7900*/  ISETP.NE.AND P0, PT, R7, 0x40, PT ;  /* 0x000000400700780c */ /* 0x000fe40003f05270 */
[----:B------:R-:W-:Y:S01]  /*7910*/  IADD3 R14, P2, PT, R14, 0x4000000, RZ ;  /* 0x040000000e0e7810 */ /* 0x000fe20007f5e0ff */
[----:B------:R-:W-:Y:S01]  /*7920*/  IMAD.X R11, RZ, RZ, R11, P1 ;  /* 0x000000ffff0b7224 */ /* 0x000fe200008e060b */
[----:B------:R-:W-:Y:S02]  /*7930*/  IADD3 R20, P1, PT, R20, 0x4000000, RZ ;  /* 0x0400000014147810 */ /* 0x000fe40007f3e0ff */
[----:B------:R-:W-:Y:S01]  /*7940*/  IADD3 R16, P3, PT, R16, 0x4000000, RZ ;  /* 0x0400000010107810 */ /* 0x000fe20007f7e0ff */
[----:B------:R-:W-:Y:S01]  /*7950*/  IMAD.X R15, RZ, RZ, R15, P2 ;  /* 0x000000ffff0f7224 */ /* 0x000fe200010e060f */
[----:B------:R-:W-:Y:S02]  /*7960*/  IADD3.X R21, PT, PT, RZ, R21, RZ, P1, !PT ;  /* 0x00000015ff157210 */ /* 0x000fe40000ffe4ff */
[----:B------:R-:W-:Y:S01]  /*7970*/  IADD3.X R17, PT, PT, RZ, R17, RZ, P3, !PT ;  /* 0x00000011ff117210 */ /* 0x000fe20001ffe4ff */
        /* <DEDUP_REMOVED lines=18> */
.L_x_20:
[----:B01----:R-:W-:-:S04]  /*7aa0*/  IMAD R19, R7, 0x1b9000, R6 ;  /* 0x001b900007137824 */ /* 0x003fc800078e0206 */
[C-C-:B------:R-:W-:Y:S01]  /*7ab0*/  IMAD.WIDE.U32 R8, R19.reuse, 0x2, R2.reuse ;  /* 0x0000000213087825 */ /* 0x140fe200078e0002 */
[C---:B------:R-:W-:Y:S02]  /*7ac0*/  IADD3 R11, PT, PT, R19.reuse, 0x1b9000, RZ ;  /* 0x001b9000130b7810 */ /* 0x040fe40007ffe0ff */
[C---:B------:R-:W-:Y:S01]  /*7ad0*/  IADD3 R13, PT, PT, R19.reuse, 0x372000, RZ ;  /* 0x00372000130d7810 */ /* 0x040fe20007ffe0ff */
[C---:B------:R-:W-:Y:S01]  /*7ae0*/  VIADD R15, R19.reuse, 0x52b000 ;  /* 0x0052b000130f7836 */ /* 0x040fe20000000000 */
[----:B------:R-:W-:Y:S01]  /*7af0*/  IADD3 R17, PT, PT, R19, 0x6e4000, RZ ;  /* 0x006e400013117810 */ /* 0x000fe20007ffe0ff */
[--C-:B------:R-:W-:Y:S01]  /*7b00*/  IMAD.WIDE.U32 R10, R11, 0x2, R2.reuse ;  /* 0x000000020b0a7825 */ /* 0x100fe200078e0002 */
[----:B------:R-:W-:Y:S01]  /*7b10*/  IADD3 R21, PT, PT, R19, 0x89d000, RZ ;  /* 0x0089d00013157810 */ /* 0x000fe20007ffe0ff */
[----:B------:R-:W2:Y:S02]  /*7b20*/  LDG.E.U16.CONSTANT R23, desc[UR4][R8.64+0x3f800] ;  /* 0x03f8000408177981 */ /* 0x000ea4000c1e9500 */
[----:B------:R-:W-:-:S02]  /*7b30*/  IMAD.WIDE.U32 R12, R13, 0x2, R2 ;  /* 0x000000020d0c7825 */ /* 0x000fc400078e0002 */
[----:B------:R0:W3:Y:S02]  /*7b40*/  LDG.E.U16.CONSTANT R29, desc[UR4][R8.64+0x3f840] ;  /* 0x03f84004081d7981 */ /* 0x0000e4000c1e9500 */
[C---:B------:R-:W-:Y:S01]  /*7b50*/  VIADD R25, R19.reuse, 0xa56000 ;  /* 0x00a5600013197836 */ /* 0x040fe20000000000 */
[----:B------:R-:W-:Y:S01]  /*7b60*/  IADD3 R19, PT, PT, R19, 0xc0f000, RZ ;  /* 0x00c0f00013137810 */ /* 0x000fe20007ffe0ff */
[--C-:B------:R-:W-:Y:S01]  /*7b70*/  IMAD.WIDE.U32 R14, R15, 0x2, R2.reuse ;  /* 0x000000020f0e7825 */ /* 0x100fe200078e0002 */
[----:B------:R-:W4:Y:S03]  /*7b80*/  LDG.E.U16.CONSTANT R27, desc[UR4][R10.64+0x3f800] ;  /* 0x03f800040a1b7981 */ /* 0x000f26000c1e9500 */
[--C-:B------:R-:W-:Y:S01]  /*7b90*/  IMAD.WIDE.U32 R16, R17, 0x2, R2.reuse ;  /* 0x0000000211107825 */ /* 0x100fe200078e0002 */
[----:B------:R1:W5:Y:S03]  /*7ba0*/  LDG.E.U16.CONSTANT R33, desc[UR4][R10.64+0x3f840] ;  /* 0x03f840040a217981 */ /* 0x000366000c1e9500 */
[--C-:B0-----:R-:W-:Y:S01]  /*7bb0*/  IMAD.WIDE.U32 R8, R21, 0x2, R2.reuse ;  /* 0x0000000215087825 */ /* 0x101fe200078e0002 */
[----:B------:R-:W5:Y:S04]  /*7bc0*/  LDG.E.U16.CONSTANT R31, desc[UR4][R12.64+0x3f800] ;  /* 0x03f800040c1f7981 */ /* 0x000f68000c1e9500 */
[----:B------:R0:W5:Y:S01]  /*7bd0*/  LDG.E.U16.CONSTANT R37, desc[UR4][R12.64+0x3f840] ;  /* 0x03f840040c257981 */ /* 0x000162000c1e9500 */
[----:B-1----:R-:W-:-:S03]  /*7be0*/  IMAD.WIDE.U32 R10, R25, 0x2, R2 ;  /* 0x00000002190a7825 */ /* 0x002fc600078e0002 */
        /* <DEDUP_REMOVED lines=11> */
[----:B-1----:R-:W-:-:S02]  /*7ca0*/  SHF.L.U32 R14, R7, 0x4, RZ ;  /* 0x00000004070e7819 */ /* 0x002fc400000006ff */
[----:B------:R-:W-:Y:S02]  /*7cb0*/  SHF.R.U32.HI R15, RZ, 0x4, R7 ;  /* 0x00000004ff0f7819 */ /* 0x000fe40000011607 */
[C---:B0-----:R-:W-:Y:S01]  /*7cc0*/  IADD3 R17, PT, PT, R14.reuse, 0x20, RZ ;  /* 0x000000200e117810 */ /* 0x041fe20007ffe0ff */
[C---:B------:R-:W-:Y:S01]  /*7cd0*/  VIADD R16, R14.reuse, 0x10 ;  /* 0x000000100e107836 */ /* 0x040fe20000000000 */
[C---:B------:R-:W-:Y:S01]  /*7ce0*/  LOP3.LUT R8, R14.reuse, 0x80, RZ, 0xc0, !PT ;  /* 0x000000800e087812 */ /* 0x040fe200078ec0ff */
[----:B------:R-:W-:Y:S01]  /*7cf0*/  IMAD R15, R15, 0x1800, R0 ;  /* 0x000018000f0f7824 */ /* 0x000fe200078e0200 */
[----:B------:R-:W-:Y:S02]  /*7d00*/  LOP3.LUT R18, R17, 0xa0, RZ, 0xc0, !PT ;  /* 0x000000a011127812 */ /* 0x000fe400078ec0ff */
[----:B------:R-:W-:Y:S02]  /*7d10*/  IADD3 R14, PT, PT, R14, 0x40, RZ ;  /* 0x000000400e0e7810 */ /* 0x000fe40007ffe0ff */
[----:B------:R-:W-:-:S02]  /*7d20*/  IADD3 R9, PT, PT, R8, R15, RZ ;  /* 0x0000000f08097210 */ /* 0x000fc40007ffe0ff */
[----:B------:R-:W-:Y:S02]  /*7d30*/  IADD3 R21, PT, PT, R15, R18, RZ ;  /* 0x000000120f157210 */ /* 0x000fe40007ffe0ff */
[----:B------:R-:W-:Y:S01]  /*7d40*/  LOP3.LUT R16, R16, 0x90, RZ, 0xc0, !PT ;  /* 0x0000009010107812 */ /* 0x000fe200078ec0ff */
[--C-:B------:R-:W-:Y:S01]  /*7d50*/  IMAD.WIDE.U32 R8, R9, 0x2, R4.reuse ;  /* 0x0000000209087825 */ /* 0x100fe200078e0004 */
[----:B------:R-:W-:Y:S02]  /*7d60*/  LOP3.LUT R14, R14, 0xc0, RZ, 0xc0, !PT ;  /* 0x000000c00e0e7812 */ /* 0x000fe400078ec0ff */
[----:B------:R-:W-:Y:S01]  /*7d70*/  IADD3 R7, PT, PT, R7, 0x8, RZ ;  /* 0x0000000807077810 */ /* 0x000fe20007ffe0ff */
[----:B------:R-:W-:Y:S01]  /*7d80*/  IMAD.WIDE.U32 R18, R21, 0x2, R4 ;  /* 0x0000000215127825 */ /* 0x000fe200078e0004 */
[----:B------:R-:W-:-:S03]  /*7d90*/  IADD3 R12, P0, PT, R8, 0x4000000, RZ ;  /* 0x04000000080c7810 */ /* 0x000fc60007f1e0ff */
[C---:B------:R-:W-:Y:S01]  /*7da0*/  IMAD.IADD R17, R15.reuse, 0x1, R16 ;  /* 0x000000010f117824 */ /* 0x040fe200078e0210 */
[----:B------:R-:W-:Y:S01]  /*7db0*/  IADD3 R8, P2, PT, R18, 0x4000000, RZ ;  /* 0x0400000012087810 */ /* 0x000fe20007f5e0ff */
[----:B------:R-:W-:Y:S01]  /*7dc0*/  IMAD.IADD R15, R15, 0x1, R14 ;  /* 0x000000010f0f7824 */ /* 0x000fe200078e020e */
[----:B------:R-:W-:Y:S01]  /*7dd0*/  IADD3.X R13, PT, PT, RZ, R9, RZ, P0, !PT ;  /* 0x00000009ff0d7210 */ /* 0x000fe200007fe4ff */
[C---:B------:R-:W-:Y:S01]  /*7de0*/  IMAD.WIDE.U32 R10, R17.reuse, 0x2, R4 ;  /* 0x00000002110a7825 */ /* 0x040fe200078e0004 */
[----:B------:R-:W-:-:S03]  /*7df0*/  IADD3 R25, PT, PT, R17, 0x20, RZ ;  /* 0x0000002011197810 */ /* 0x000fc60007ffe0ff */
[----:B------:R-:W-:Y:S01]  /*7e00*/  IMAD.X R9, RZ, RZ, R19, P2 ;  /* 0x000000ffff097224 */ /* 0x000fe200010e0613 */
[----:B------:R-:W-:Y:S01]  /*7e10*/  IADD3 R10, P1, PT, R10, 0x4000000, RZ ;  /* 0x040000000a0a7810 */ /* 0x000fe20007f3e0ff */
[--C-:B------:R-:W-:Y:S01]  /*7e20*/  IMAD.WIDE.U32 R18, R15, 0x2, R4.reuse ;  /* 0x000000020f127825 */ /* 0x100fe200078e0004 */
[C---:B------:R-:W-:Y:S02]  /*7e30*/  IADD3 R15, PT, PT, R17.reuse, 0x40, RZ ;  /* 0x00000040110f7810 */ /* 0x040fe40007ffe0ff */
[----:B------:R-:W-:Y:S01]  /*7e40*/  IADD3 R17, PT, PT, R17, 0x60, RZ ;  /* 0x0000006011117810 */ /* 0x000fe20007ffe0ff */
[--C-:B------:R-:W-:Y:S01]  /*7e50*/  IMAD.WIDE.U32 R24, R25, 0x2, R4.reuse ;  /* 0x0000000219187825 */ /* 0x100fe200078e0004 */
[----:B------:R-:W-:Y:S02]  /*7e60*/  IADD3 R18, P0, PT, R18, 0x4000000, RZ ;  /* 0x0400000012127810 */ /* 0x000fe40007f1e0ff */
[----:B------:R-:W-:Y:S01]  /*7e70*/  IADD3.X R11, PT, PT, RZ, R11, RZ, P1, !PT ;  /* 0x0000000bff0b7210 */ /* 0x000fe20000ffe4ff */
[----:B------:R-:W-:Y:S01]  /*7e80*/  VIADD R49, R21, 0x40 ;  /* 0x0000004015317836 */ /* 0x000fe20000000000 */
[----:B------:R-:W-:Y:S01]  /*7e90*/  IADD3.X R19, PT, PT, RZ, R19, RZ, P0, !PT ;  /* 0x00000013ff137210 */ /* 0x000fe200007fe4ff */
[----:B------:R-:W-:Y:S01]  /*7ea0*/  IMAD.WIDE.U32 R20, R15, 0x2, R4 ;  /* 0x000000020f147825 */ /* 0x000fe200078e0004 */
[----:B------:R-:W-:-:S03]  /*7eb0*/  IADD3 R24, P0, PT, R24, 0x4000000, RZ ;  /* 0x0400000018187810 */ /* 0x000fc60007f1e0ff */
[----:B------:R-:W-:Y:S01]  /*7ec0*/  IMAD.WIDE.U32 R14, R49, 0x2, R4 ;  /* 0x00000002310e7825 */ /* 0x000fe200078e0004 */
[----:B------:R-:W-:-:S03]  /*7ed0*/  IADD3 R20, P1, PT, R20, 0x4000000, RZ ;  /* 0x0400000014147810 */ /* 0x000fc60007f3e0ff */
[----:B------:R-:W-:Y:S01]  /*7ee0*/  IMAD.WIDE.U32 R16, R17, 0x2, R4 ;  /* 0x0000000211107825 */ /* 0x000fe200078e0004 */
[----:B------:R-:W-:Y:S02]  /*7ef0*/  IADD3 R14, P2, PT, R14, 0x4000000, RZ ;  /* 0x040000000e0e7810 */ /* 0x000fe40007f5e0ff */
[----:B------:R-:W-:Y:S01]  /*7f00*/  IADD3.X R21, PT, PT, RZ, R21, RZ, P1, !PT ;  /* 0x00000015ff157210 */ /* 0x000fe20000ffe4ff */
[----:B------:R-:W-:Y:S01]  /*7f10*/  IMAD.X R25, RZ, RZ, R25, P0 ;  /* 0x000000ffff197224 */ /* 0x000fe200000e0619 */
[----:B------:R-:W-:Y:S02]  /*7f20*/  ISETP.NE.AND P0, PT, R7, 0x40, PT ;  /* 0x000000400700780c */ /* 0x000fe40003f05270 */
[----:B------:R-:W-:Y:S02]  /*7f30*/  IADD3 R16, P3, PT, R16, 0x4000000, RZ ;  /* 0x0400000010107810 */ /* 0x000fe40007f7e0ff */
[----:B------:R-:W-:-:S03]  /*7f40*/  IADD3.X R15, PT, PT, RZ, R15, RZ, P2, !PT ;  /* 0x0000000fff0f7210 */ /* 0x000fc600017fe4ff */
[----:B------:R-:W-:Y:S01]  /*7f50*/  IMAD.X R17, RZ, RZ, R17, P3 ;  /* 0x000000ffff117224 */ /* 0x000fe200018e0611 */
        /* <DEDUP_REMOVED lines=18> */
.L_x_21:
        /* <DEDUP_REMOVED lines=8> */
[----:B------:R-:W-:-:S03]  /*8100*/  IADD3 R20, P1, PT, R8, 0xe000000, RZ ;  /* 0x0e00000008147810 */ /* 0x000fc60007f3e0ff */
[----:B------:R-:W-:Y:S01]  /*8110*/  IMAD.X R19, RZ, RZ, R17, P0 ;  /* 0x000000ffff137224 */ /* 0x000fe200000e0611 */
[----:B------:R-:W-:Y:S01]  /*8120*/  IADD3 R22, P2, PT, R10, 0xe000000, RZ ;  /* 0x0e0000000a167810 */ /* 0x000fe20007f5e0ff */
[----:B------:R-:W-:Y:S01]  /*8130*/  VIADD R25, R13, 0xc0f000 ;  /* 0x00c0f0000d197836 */ /* 0x000fe20000000000 */
[----:B------:R-:W-:Y:S01]  /*8140*/  IADD3.X R21, PT, PT, RZ, R9, RZ, P1, !PT ;  /* 0x00000009ff157210 */ /* 0x000fe20000ffe4ff */
[--C-:B------:R-:W-:Y:S01]  /*8150*/  IMAD.WIDE.U32 R8, R15, 0x2, R2.reuse ;  /* 0x000000020f087825 */ /* 0x100fe200078e0002 */
[----:B------:R-:W-:Y:S01]  /*8160*/  IADD3.X R23, PT, PT, RZ, R11, RZ, P2, !PT ;  /* 0x0000000bff177210 */ /* 0x000fe200017fe4ff */
[----:B------:R-:W2:Y:S01]  /*8170*/  LDG.E.U16.CONSTANT R27, desc[UR4][R18.64+-0x3407c0] ;  /* 0xcbf84004121b7981 */ /* 0x000ea2000c1e9500 */
[C---:B------:R-:W-:Y:S01]  /*8180*/  IADD3 R15, PT, PT, R13.reuse, 0x89d000, RZ ;  /* 0x0089d0000d0f7810 */ /* 0x040fe20007ffe0ff */
[C---:B------:R-:W-:Y:S01]  /*8190*/  VIADD R11, R13.reuse, 0x6e4000 ;  /* 0x006e40000d0b7836 */ /* 0x040fe20000000000 */
[----:B------:R-:W-:Y:S01]  /*81a0*/  IADD3 R17, PT, PT, R13, 0xa56000, RZ ;  /* 0x00a560000d117810 */ /* 0x000fe20007ffe0ff */
[----:B------:R-:W3:Y:S01]  /*81b0*/  LDG.E.U16.CONSTANT R29, desc[UR4][R20.64+-0x340800] ;  /* 0xcbf80004141d7981 */ /* 0x000ee2000c1e9500 */
[----:B------:R-:W-:Y:S01]  /*81c0*/  IADD3 R8, P0, PT, R8, 0xe000000, RZ ;  /* 0x0e00000008087810 */ /* 0x000fe20007f1e0ff */
[----:B------:R-:W-:-:S02]  /*81d0*/  IMAD.WIDE.U32 R10, R11, 0x2, R2 ;  /* 0x000000020b0a7825 */ /* 0x000fc400078e0002 */
[----:B------:R-:W4:Y:S01]  /*81e0*/  LDG.E.U16.CONSTANT R33, desc[UR4][R20.64+-0x3407c0] ;  /* 0xcbf8400414217981 */ /* 0x000f22000c1e9500 */
[----:B------:R-:W-:Y:S01]  /*81f0*/  IADD3.X R9, PT, PT, RZ, R9, RZ, P0, !PT ;  /* 0x00000009ff097210 */ /* 0x000fe200007fe4ff */
[--C-:B------:R-:W-:Y:S01]  /*8200*/  IMAD.WIDE.U32 R12, R15, 0x2, R2.reuse ;  /* 0x000000020f0c7825 */ /* 0x100fe200078e0002 */
[----:B------:R-:W-:Y:S01]  /*8210*/  IADD3 R10, P0, PT, R10, 0xe000000, RZ ;  /* 0x0e0000000a0a7810 */ /* 0x000fe20007f1e0ff */
[----:B------:R-:W5:Y:S02]  /*8220*/  LDG.E.U16.CONSTANT R31, desc[UR4][R22.64+-0x340800] ;  /* 0xcbf80004161f7981 */ /* 0x000f64000c1e9500 */
[--C-:B------:R-:W-:Y:S01]  /*8230*/  IMAD.WIDE.U32 R14, R17, 0x2, R2.reuse ;  /* 0x00000002110e7825 */ /* 0x100fe200078e0002 */
[----:B------:R-:W-:Y:S01]  /*8240*/  IADD3 R12, P1, PT, R12, 0xe000000, RZ ;  /* 0x0e0000000c0c7810 */ /* 0x000fe20007f3e0ff */
[----:B------:R-:W5:Y:S01]  /*8250*/  LDG.E.U16.CONSTANT R37, desc[UR4][R22.64+-0x3407c0] ;  /* 0xcbf8400416257981 */ /* 0x000f62000c1e9500 */
[----:B------:R-:W-:Y:S01]  /*8260*/  IADD3.X R11, PT, PT, RZ, R11, RZ, P0, !PT ;  /* 0x0000000bff0b7210 */ /* 0x000fe200007fe4ff */
[----:B------:R-:W-:Y:S01]  /*8270*/  IMAD.WIDE.U32 R16, R25, 0x2, R2 ;  /* 0x0000000219107825 */ /* 0x000fe200078e0002 */
[----:B------:R-:W-:Y:S01]  /*8280*/  IADD3 R14, P2, PT, R14, 0xe000000, RZ ;  /* 0x0e0000000e0e7810 */ /* 0x000fe20007f5e0ff */
[----:B------:R0:W3:Y:S02]  /*8290*/  LDG.E.U16.CONSTANT R25, desc[UR4][R18.64+-0x340800] ;  /* 0xcbf8000412197981 */ /* 0x0000e4000c1e9500 */
[----:B------:R-:W-:Y:S01]  /*82a0*/  IMAD.X R13, RZ, RZ, R13, P1 ;  /* 0x000000ffff0d7224 */ /* 0x000fe200008e060d */
[----:B------:R-:W-:Y:S01]  /*82b0*/  IADD3 R16, P3, PT, R16, 0xe000000, RZ ;  /* 0x0e00000010107810 */ /* 0x000fe20007f7e0ff */
[----:B------:R-:W5:Y:S01]  /*82c0*/  LDG.E.U16.CONSTANT R35, desc[UR4][R8.64+-0x340800] ;  /* 0xcbf8000408237981 */ /* 0x000f62000c1e9500 */
[----:B------:R-:W-:-:S02]  /*82d0*/  IADD3.X R15, PT, PT, RZ, R15, RZ, P2, !PT ;  /* 0x0000000fff0f7210 */ /* 0x000fc400017fe4ff */
[----:B------:R-:W-:Y:S01]  /*82e0*/  IADD3.X R17, PT, PT, RZ, R17, RZ, P3, !PT ;  /* 0x00000011ff117210 */ /* 0x000fe20001ffe4ff */
        /* <DEDUP_REMOVED lines=9> */
[----:B0-----:R-:W-:Y:S01]  /*8380*/  IMAD.SHL.U32 R18, R7, 0x10, RZ ;  /* 0x0000001007127824 */ /* 0x001fe200078e00ff */
[----:B------:R-:W-:-:S04]  /*8390*/  SHF.R.U32.HI R19, RZ, 0x4, R7 ;  /* 0x00000004ff137819 */ /* 0x000fc80000011607 */
[C---:B-1----:R-:W-:Y:S02]  /*83a0*/  IADD3 R9, PT, PT, R18.reuse, 0x10, RZ ;  /* 0x0000001012097810 */ /* 0x042fe40007ffe0ff */
[C---:B------:R-:W-:Y:S02]  /*83b0*/  IADD3 R20, PT, PT, R18.reuse, 0x20, RZ ;  /* 0x0000002012147810 */ /* 0x040fe40007ffe0ff */
[C---:B------:R-:W-:Y:S01]  /*83c0*/  LOP3.LUT R8, R18.reuse, 0x80, RZ, 0xc0, !PT ;  /* 0x0000008012087812 */ /* 0x040fe200078ec0ff */
[----:B------:R-:W-:Y:S02]  /*83d0*/  VIADD R18, R18, 0x40 ;  /* 0x0000004012127836 */ /* 0x000fe40000000000 */
[----:B------:R-:W-:Y:S01]  /*83e0*/  IMAD R19, R19, 0x1800, R0 ;  /* 0x0000180013137824 */ /* 0x000fe200078e0200 */
[----:B------:R-:W-:Y:S02]  /*83f0*/  LOP3.LUT R20, R20, 0xa0, RZ, 0xc0, !PT ;  /* 0x000000a014147812 */ /* 0x000fe400078ec0ff */
[----:B------:R-:W-:Y:S01]  /*8400*/  LOP3.LUT R10, R9, 0x90, RZ, 0xc0, !PT ;  /* 0x00000090090a7812 */ /* 0x000fe200078ec0ff */
[----:B------:R-:W-:Y:S01]  /*8410*/  IMAD.IADD R9, R8, 0x1, R19 ;  /* 0x0000000108097824 */ /* 0x000fe200078e0213 */
[----:B------:R-:W-:-:S02]  /*8420*/  LOP3.LUT R18, R18, 0xc0, RZ, 0xc0, !PT ;  /* 0x000000c012127812 */ /* 0x000fc400078ec0ff */
[----:B------:R-:W-:Y:S01]  /*8430*/  IADD3 R17, PT, PT, R19, R20, RZ ;  /* 0x0000001413117210 */ /* 0x000fe20007ffe0ff */
[--C-:B------:R-:W-:Y:S01]  /*8440*/  IMAD.WIDE.U32 R8, R9, 0x2, R4.reuse ;  /* 0x0000000209087825 */ /* 0x100fe200078e0004 */
[C---:B------:R-:W-:Y:S02]  /*8450*/  IADD3 R15, PT, PT, R19.reuse, R10, RZ ;  /* 0x0000000a130f7210 */ /* 0x040fe40007ffe0ff */
[----:B------:R-:W-:Y:S01]  /*8460*/  IADD3 R19, PT, PT, R19, R18, RZ ;  /* 0x0000001213137210 */ /* 0x000fe20007ffe0ff */
[--C-:B------:R-:W-:Y:S01]  /*8470*/  IMAD.WIDE.U32 R20, R17, 0x2, R4.reuse ;  /* 0x0000000211147825 */ /* 0x100fe200078e0004 */
[----:B------:R-:W-:Y:S02]  /*8480*/  IADD3 R12, P0, PT, R8, 0x4000000, RZ ;  /* 0x04000000080c7810 */ /* 0x000fe40007f1e0ff */
[----:B------:R-:W-:Y:S01]  /*8490*/  IADD3 R23, PT, PT, R15, 0x20, RZ ;  /* 0x000000200f177810 */ /* 0x000fe20007ffe0ff */
[----:B------:R-:W-:Y:S01]  /*84a0*/  IMAD.WIDE.U32 R18, R19, 0x2, R4 ;  /* 0x0000000213127825 */ /* 0x000fe200078e0004 */
[----:B------:R-:W-:-:S02]  /*84b0*/  IADD3 R8, P2, PT, R20, 0x4000000, RZ ;  /* 0x0400000014087810 */ /* 0x000fc40007f5e0ff */
[----:B------:R-:W-:Y:S01]  /*84c0*/  IADD3.X R13, PT, PT, RZ, R9, RZ, P0, !PT ;  /* 0x00000009ff0d7210 */ /* 0x000fe200007fe4ff */
[--C-:B------:R-:W-:Y:S01]  /*84d0*/  IMAD.WIDE.U32 R10, R15, 0x2, R4.reuse ;  /* 0x000000020f0a7825 */ /* 0x100fe200078e0004 */
[----:B------:R-:W-:Y:S02]  /*84e0*/  IADD3 R18, P0, PT, R18, 0x4000000, RZ ;  /* 0x0400000012127810 */ /* 0x000fe40007f1e0ff */
        /* <DEDUP_REMOVED lines=39> */
.L_x_22:
        /* <DEDUP_REMOVED lines=94> */
.L_x_23:
        /* <DEDUP_REMOVED lines=109> */
[----:B------:R-:W-:Y:S05]  /*9410*/  EXIT ;  /* 0x000000000000794d */ /* 0x000fea0003800000 */
.L_x_24:
[----:B------:R-:W-:-:S00]  /*9420*/  BRA `(.L_x_24) ;  /* 0xfffffffc00fc7947 */ /* 0x000fc0000383ffff */
[----:B------:R-:W-:-:S00]  /*9430*/  NOP ;  /* 0x0000000000007918 */ /* 0x000fc00000000000 */
        /* <DEDUP_REMOVED lines=12> */
.L_x_25:


//--------------------- .nv.shared.reserved.0     --------------------------
	.section	.nv.shared.reserved.0,"aw",@nobits
	.weak		__nv_reservedSMEM_offset_0_alias
	.size		__nv_reservedSMEM_offset_0_alias, 0, 64
	.other		__nv_reservedSMEM_offset_0_alias,@"STO_CUDA_RESERVED_SHARED STV_DEFAULT"
__nv_reservedSMEM_offset_0_alias:
	.zero		0
	.zero		64


//--------------------- .nv.constant0.template_op_kernel0 --------------------------
	.section	.nv.constant0.template_op_kernel0,"a",@progbits
	.sectionflags	@""
	.align	4
.nv.constant0.template_op_kernel0:
	.zero		912


//--------------------- SYMBOLS --------------------------

	.type		.nv.reservedSmem.offset0,@object
	.size		.nv.reservedSmem.offset0,0x4
